	.target	sm_90a

	.elftype	@"ET_EXEC"


//--------------------- .note.nv.tkinfo           --------------------------
	.section	.note.nv.tkinfo,"",@"SHT_NOTE"
	.sectionflags	@"SHF_NOTE_NV_TKINFO"
	.tkinfo
        /*0018*/ 	.word	0x00000002
        /*0030*/ 	.string	""
        /*0030*/ 	.string	"ptxas"
        /*0030*/ 	.string	"Cuda compilation tools, release 13.0, V13.0.88"
        /*0030*/ 	.string	"Build cuda_13.0.r13.0/compiler.36424714_0"
        /*0030*/ 	.string	"-v  -suppress-debug-info  -lineinfo  -arch sm_90a "



//--------------------- .note.nv.cuinfo           --------------------------
	.section	.note.nv.cuinfo,"",@"SHT_NOTE"
	.sectionflags	@"SHF_NOTE_NV_CUINFO"
        /*0018*/ 	.short	0x0002
        /*001a*/ 	.short	0x005a
        /*001c*/ 	.short	0x0082
	.zero		2


//--------------------- .nv.info                  --------------------------
	.section	.nv.info,"",@"SHT_CUDA_INFO"
	.align	4


	//----- nvinfo : EIATTR_REGCOUNT
	.align		4
        /*0000*/ 	.byte	0x04, 0x2f
        /*0002*/ 	.short	(.L_1 - .L_0)
	.align		4
.L_0:
        /*0004*/ 	.word	index@(matmul_kernel)
        /*0008*/ 	.word	0x00000080


	//----- nvinfo : EIATTR_FRAME_SIZE
	.align		4
.L_1:
        /*000c*/ 	.byte	0x04, 0x11
        /*000e*/ 	.short	(.L_3 - .L_2)
	.align		4
.L_2:
        /*0010*/ 	.word	index@(matmul_kernel)
        /*0014*/ 	.word	0x00000000


	//----- nvinfo : EIATTR_MIN_STACK_SIZE
	.align		4
.L_3:
        /*0018*/ 	.byte	0x04, 0x12
        /*001a*/ 	.short	(.L_5 - .L_4)
	.align		4
.L_4:
        /*001c*/ 	.word	index@(matmul_kernel)
        /*0020*/ 	.word	0x00000000
.L_5:


//--------------------- .nv.compat                --------------------------
	.section	.nv.compat,"",@"SHT_CUDA_COMPAT_INFO"
	.align	4
        /*0000*/ 	.byte	0x02, 0x09, 0x01, 0x00, 0x02, 0x02, 0x04, 0x00, 0x02, 0x05, 0x05, 0x00, 0x03, 0x07, 0x01, 0x01
        /*0010*/ 	.byte	0x02, 0x03, 0x00, 0x00, 0x02, 0x06, 0x01, 0x00, 0x04, 0x0b, 0x08, 0x00, 0x00, 0x00, 0x00, 0x00
        /*0020*/ 	.byte	0x00, 0x00, 0x00, 0x00


//--------------------- .nv.info.matmul_kernel    --------------------------
	.section	.nv.info.matmul_kernel,"",@"SHT_CUDA_INFO"
	.sectionflags	@""
	.align	4


	//----- nvinfo : EIATTR_CUDA_API_VERSION
	.align		4
        /*0000*/ 	.byte	0x04, 0x37
        /*0002*/ 	.short	(.L_7 - .L_6)
.L_6:
        /*0004*/ 	.word	0x00000082


	//----- nvinfo : EIATTR_KPARAM_INFO
	.align		4
.L_7:
        /*0008*/ 	.byte	0x04, 0x17
        /*000a*/ 	.short	(.L_9 - .L_8)
.L_8:
        /*000c*/ 	.word	0x00000000
        /*0010*/ 	.short	0x000d
        /*0012*/ 	.short	0x0048
        /*0014*/ 	.byte	0x00, 0xf4, 0x21, 0x00


	//----- nvinfo : EIATTR_KPARAM_INFO
	.align		4
.L_9:
        /*0018*/ 	.byte	0x04, 0x17
        /*001a*/ 	.short	(.L_11 - .L_10)
.L_10:
        /*001c*/ 	.word	0x00000000
        /*0020*/ 	.short	0x000c
        /*0022*/ 	.short	0x0040
        /*0024*/ 	.byte	0x00, 0xf4, 0x21, 0x00


	//----- nvinfo : EIATTR_KPARAM_INFO
	.align		4
.L_11:
        /*0028*/ 	.byte	0x04, 0x17
        /*002a*/ 	.short	(.L_13 - .L_12)
.L_12:
        /*002c*/ 	.word	0x00000000
        /*0030*/ 	.short	0x000b
        /*0032*/ 	.short	0x0038
        /*0034*/ 	.byte	0x00, 0xf0, 0x11, 0x00


	//----- nvinfo : EIATTR_KPARAM_INFO
	.align		4
.L_13:
        /*0038*/ 	.byte	0x04, 0x17
        /*003a*/ 	.short	(.L_15 - .L_14)
.L_14:
        /*003c*/ 	.word	0x00000000
        /*0040*/ 	.short	0x000a
        /*0042*/ 	.short	0x0034
        /*0044*/ 	.byte	0x00, 0xf0, 0x11, 0x00


	//----- nvinfo : EIATTR_KPARAM_INFO
	.align		4
.L_15:
        /*0048*/ 	.byte	0x04, 0x17
        /*004a*/ 	.short	(.L_17 - .L_16)
.L_16:
        /*004c*/ 	.word	0x00000000
        /*0050*/ 	.short	0x0009
        /*0052*/ 	.short	0x0030
        /*0054*/ 	.byte	0x00, 0xf0, 0x11, 0x00


	//----- nvinfo : EIATTR_KPARAM_INFO
	.align		4
.L_17:
        /*0058*/ 	.byte	0x04, 0x17
        /*005a*/ 	.short	(.L_19 - .L_18)
.L_18:
        /*005c*/ 	.word	0x00000000
        /*0060*/ 	.short	0x0008
        /*0062*/ 	.short	0x002c
        /*0064*/ 	.byte	0x00, 0xf0, 0x11, 0x00


	//----- nvinfo : EIATTR_KPARAM_INFO
	.align		4
.L_19:
        /*0068*/ 	.byte	0x04, 0x17
        /*006a*/ 	.short	(.L_21 - .L_20)
.L_20:
        /*006c*/ 	.word	0x00000000
        /*0070*/ 	.short	0x0007
        /*0072*/ 	.short	0x0028
        /*0074*/ 	.byte	0x00, 0xf0, 0x11, 0x00


	//----- nvinfo : EIATTR_KPARAM_INFO
	.align		4
.L_21:
        /*0078*/ 	.byte	0x04, 0x17
        /*007a*/ 	.short	(.L_23 - .L_22)
.L_22:
        /*007c*/ 	.word	0x00000000
        /*0080*/ 	.short	0x0006
        /*0082*/ 	.short	0x0024
        /*0084*/ 	.byte	0x00, 0xf0, 0x11, 0x00


	//----- nvinfo : EIATTR_KPARAM_INFO
	.align		4
.L_23:
        /*0088*/ 	.byte	0x04, 0x17
        /*008a*/ 	.short	(.L_25 - .L_24)
.L_24:
        /*008c*/ 	.word	0x00000000
        /*0090*/ 	.short	0x0005
        /*0092*/ 	.short	0x0020
        /*0094*/ 	.byte	0x00, 0xf0, 0x11, 0x00


	//----- nvinfo : EIATTR_KPARAM_INFO
	.align		4
.L_25:
        /*0098*/ 	.byte	0x04, 0x17
        /*009a*/ 	.short	(.L_27 - .L_26)
.L_26:
        /*009c*/ 	.word	0x00000000
        /*00a0*/ 	.short	0x0004
        /*00a2*/ 	.short	0x001c
        /*00a4*/ 	.byte	0x00, 0xf0, 0x11, 0x00


	//----- nvinfo : EIATTR_KPARAM_INFO
	.align		4
.L_27:
        /*00a8*/ 	.byte	0x04, 0x17
        /*00aa*/ 	.short	(.L_29 - .L_28)
.L_28:
        /*00ac*/ 	.word	0x00000000
        /*00b0*/ 	.short	0x0003
        /*00b2*/ 	.short	0x0018
        /*00b4*/ 	.byte	0x00, 0xf0, 0x11, 0x00


	//----- nvinfo : EIATTR_KPARAM_INFO
	.align		4
.L_29:
        /*00b8*/ 	.byte	0x04, 0x17
        /*00ba*/ 	.short	(.L_31 - .L_30)
.L_30:
        /*00bc*/ 	.word	0x00000000
        /*00c0*/ 	.short	0x0002
        /*00c2*/ 	.short	0x0010
        /*00c4*/ 	.byte	0x00, 0xf4, 0x21, 0x00


	//----- nvinfo : EIATTR_KPARAM_INFO
	.align		4
.L_31:
        /*00c8*/ 	.byte	0x04, 0x17
        /*00ca*/ 	.short	(.L_33 - .L_32)
.L_32:
        /*00cc*/ 	.word	0x00000000
        /*00d0*/ 	.short	0x0001
        /*00d2*/ 	.short	0x0008
        /*00d4*/ 	.byte	0x00, 0xf4, 0x21, 0x00


	//----- nvinfo : EIATTR_KPARAM_INFO
	.align		4
.L_33:
        /*00d8*/ 	.byte	0x04, 0x17
        /*00da*/ 	.short	(.L_35 - .L_34)
.L_34:
        /*00dc*/ 	.word	0x00000000
        /*00e0*/ 	.short	0x0000
        /*00e2*/ 	.short	0x0000
        /*00e4*/ 	.byte	0x00, 0xf4, 0x21, 0x00


	//----- nvinfo : EIATTR_EXPLICIT_CLUSTER
	.align		4
.L_35:
        /*00e8*/ 	.byte	0x01, 0x3e
	.zero		2


	//----- nvinfo : EIATTR_CTA_PER_CLUSTER
	.align		4
        /*00ec*/ 	.byte	0x04, 0x3d
        /*00ee*/ 	.short	(.L_37 - .L_36)
.L_36:
        /*00f0*/ 	.word	0x00000004
        /*00f4*/ 	.word	0x00000001
        /*00f8*/ 	.word	0x00000001


	//----- nvinfo : EIATTR_SPARSE_MMA_MASK
	.align		4
.L_37:
        /*00fc*/ 	.byte	0x03, 0x50
        /*00fe*/ 	.short	0x0000


	//----- nvinfo : EIATTR_MAXREG_COUNT
	.align		4
        /*0100*/ 	.byte	0x03, 0x1b
        /*0102*/ 	.short	0x00ff


	//----- nvinfo : EIATTR_NUM_BARRIERS
	.align		4
        /*0104*/ 	.byte	0x02, 0x4c
        /*0106*/ 	.byte	0x01
	.zero		1


	//----- nvinfo : EIATTR_MERCURY_ISA_VERSION
	.align		4
        /*0108*/ 	.byte	0x03, 0x5f
        /*010a*/ 	.short	0x0101


	//----- nvinfo : EIATTR_EXIT_INSTR_OFFSETS
	.align		4
        /*010c*/ 	.byte	0x04, 0x1c
        /*010e*/ 	.short	(.L_39 - .L_38)


	//   ....[0]....
.L_38:
        /*0110*/ 	.word	0x00003670


	//   ....[1]....
        /*0114*/ 	.word	0x00003690


	//----- nvinfo : EIATTR_REQNTID
	.align		4
.L_39:
        /*0118*/ 	.byte	0x04, 0x10
        /*011a*/ 	.short	(.L_41 - .L_40)
.L_40:
        /*011c*/ 	.word	0x00000080
        /*0120*/ 	.word	0x00000001
        /*0124*/ 	.word	0x00000001


	//----- nvinfo : EIATTR_CBANK_PARAM_SIZE
	.align		4
.L_41:
        /*0128*/ 	.byte	0x03, 0x19
        /*012a*/ 	.short	0x0050


	//----- nvinfo : EIATTR_PARAM_CBANK
	.align		4
        /*012c*/ 	.byte	0x04, 0x0a
        /*012e*/ 	.short	(.L_43 - .L_42)
	.align		4
.L_42:
        /*0130*/ 	.word	index@(.nv.constant0.matmul_kernel)
        /*0134*/ 	.short	0x0210
        /*0136*/ 	.short	0x0050


	//----- nvinfo : EIATTR_SW_WAR
	.align		4
.L_43:
        /*0138*/ 	.byte	0x04, 0x36
        /*013a*/ 	.short	(.L_45 - .L_44)
.L_44:
        /*013c*/ 	.word	0x00000008
.L_45:


//--------------------- .nv.callgraph             --------------------------
	.section	.nv.callgraph,"",@"SHT_CUDA_CALLGRAPH"
	.align	4
	.sectionentsize	8
	.align		4
        /*0000*/ 	.word	0x00000000
	.align		4
        /*0004*/ 	.word	0xffffffff
	.align		4
        /*0008*/ 	.word	0x00000000
	.align		4
        /*000c*/ 	.word	0xfffffffe
	.align		4
        /*0010*/ 	.word	0x00000000
	.align		4
        /*0014*/ 	.word	0xfffffffd
	.align		4
        /*0018*/ 	.word	0x00000000
	.align		4
        /*001c*/ 	.word	0xfffffffc


//--------------------- .text.matmul_kernel       --------------------------
	.section	.text.matmul_kernel,"ax",@progbits
	.align	128
        .global         matmul_kernel
        .type           matmul_kernel,@function
        .size           matmul_kernel,(.L_x_3 - matmul_kernel)
        .other          matmul_kernel,@"STO_CUDA_ENTRY STV_DEFAULT"
matmul_kernel:
.text.matmul_kernel:
[----:B------:R-:W-:Y:S08]  /*0000*/  LDC R1, c[0x0][0x28] ;  /* 0x00000a00ff017b82 */ /* 0x000ff00000000800 */
[----:B------:R-:W1:Y:S01]  /*0010*/  LDC.64 R50, c[0x0][0x228] ;  /* 0x00008a00ff327b82 */ /* 0x000e620000000a00 */
[----:B------:R-:W2:Y:S01]  /*0020*/  S2R R105, SR_TID.X ;  /* 0x0000000000697919 */ /* 0x000ea20000002100 */
[----:B------:R-:W-:Y:S01]  /*0030*/  ULDC.64 UR14, c[0x0][0x230] ;  /* 0x00008c00000e7ab9 */ /* 0x000fe20000000a00 */
[----:B------:R-:W-:Y:S01]  /*0040*/  ULDC.64 UR8, c[0x0][0x210] ;  /* 0x0000840000087ab9 */ /* 0x000fe20000000a00 */
[----:B------:R-:W-:Y:S01]  /*0050*/  UIADD3 UR5, UR14, 0x1f, URZ ;  /* 0x0000001f0e057890 */ /* 0x000fe2000fffe03f */
[----:B------:R-:W-:Y:S01]  /*0060*/  ULDC UR13, c[0x0][0x240] ;  /* 0x00009000000d7ab9 */ /* 0x000fe20000000800 */
[----:B------:R-:W-:-:S02]  /*0070*/  ULDC.64 UR10, c[0x0][0x218] ;  /* 0x00008600000a7ab9 */ /* 0x000fc40000000a00 */
[----:B------:R-:W3:Y:S01]  /*0080*/  S2UR UR4, SR_CTAID.X ;  /* 0x00000000000479c3 */ /* 0x000ee20000002500 */
[----:B------:R-:W-:Y:S01]  /*0090*/  UISETP.GT.AND UP0, UPT, UR5, 0x1f, UPT ;  /* 0x0000001f0500788c */ /* 0x000fe2000bf04270 */
[----:B------:R-:W-:-:S03]  /*00a0*/  ULDC.64 UR18, c[0x0][0x208] ;  /* 0x0000820000127ab9 */ /* 0x000fc60000000a00 */
[----:B------:R-:W-:Y:S02]  /*00b0*/  USEL UR6, URZ, 0x4, !UP0 ;  /* 0x000000043f067887 */ /* 0x000fe4000c000000 */
[----:B------:R-:W-:Y:S01]  /*00c0*/  UISETP.GT.AND UP0, UPT, UR5, 0x3f, UPT ;  /* 0x0000003f0500788c */ /* 0x000fe2000bf04270 */
[----:B------:R-:W4:Y:S01]  /*00d0*/  S2UR UR12, SR_CgaCtaId ;  /* 0x00000000000c79c3 */ /* 0x000f220000008800 */
[----:B-1----:R-:W-:Y:S01]  /*00e0*/  VIADD R0, R51, 0x3f ;  /* 0x0000003f33007836 */ /* 0x002fe20000000000 */
[----:B------:R-:W-:-:S06]  /*00f0*/  IABS R18, R51 ;  /* 0x0000003300127213 */ /* 0x000fcc0000000000 */
[----:B------:R-:W1:Y:S01]  /*0100*/  LDC.64 R52, c[0x0][0x238] ;  /* 0x00008e00ff347b82 */ /* 0x000e620000000a00 */
[----:B------:R-:W-:Y:S02]  /*0110*/  IABS R21, R50 ;  /* 0x0000003200157213 */ /* 0x000fe40000000000 */
[----:B------:R-:W-:Y:S02]  /*0120*/  SHF.R.S32.HI R3, RZ, 0x1f, R0 ;  /* 0x0000001fff037819 */ /* 0x000fe40000011400 */
[----:B---3--:R-:W-:Y:S01]  /*0130*/  I2FP.F32.U32 R5, UR4 ;  /* 0x0000000400057c45 */ /* 0x008fe20008201000 */
[----:B------:R-:W-:Y:S01]  /*0140*/  ULDC UR4, c[0x0][0x150] ;  /* 0x0000540000047ab9 */ /* 0x000fe20000000800 */
[----:B------:R-:W-:Y:S01]  /*0150*/  LEA.HI R3, R3, R0, RZ, 0x6 ;  /* 0x0000000003037211 */ /* 0x000fe200078f30ff */
[----:B--2---:R-:W-:Y:S02]  /*0160*/  IMAD.SHL.U32 R104, R105, 0x80, RZ ;  /* 0x0000008069687824 */ /* 0x004fe400078e00ff */
[----:B------:R-:W-:Y:S01]  /*0170*/  FMUL R5, R5, UR4 ;  /* 0x0000000405057c20 */ /* 0x000fe20008400000 */
[----:B------:R-:W-:Y:S01]  /*0180*/  SHF.R.S32.HI R3, RZ, 0x6, R3 ;  /* 0x00000006ff037819 */ /* 0x000fe20000011403 */
[----:B----4-:R-:W-:Y:S01]  /*0190*/  USHF.L.U32 UR4, UR12, 0x4, URZ ;  /* 0x000000040c047899 */ /* 0x010fe2000800063f */
[----:B------:R-:W-:-:S03]  /*01a0*/  LEA.HI R27, R105, R104, RZ, 0x1c ;  /* 0x00000068691b7211 */ /* 0x000fc600078fe0ff */
[----:B------:R-:W-:Y:S01]  /*01b0*/  IMAD.SHL.U32 R4, R3, 0x8, RZ ;  /* 0x0000000803047824 */ /* 0x000fe200078e00ff */
[----:B------:R-:W2:Y:S01]  /*01c0*/  F2I.U32.TRUNC.NTZ R5, R5 ;  /* 0x0000000500057305 */ /* 0x000ea2000020f000 */
[----:B------:R-:W-:Y:S01]  /*01d0*/  ULOP3.LUT UR7, UR4, 0x30, URZ, 0xc0, !UPT ;  /* 0x0000003004077892 */ /* 0x000fe2000f8ec03f */
[----:B------:R-:W-:Y:S02]  /*01e0*/  LOP3.LUT R104, R104, 0x400, RZ, 0xc0, !PT ;  /* 0x0000040068687812 */ /* 0x000fe400078ec0ff */
[----:B------:R-:W-:Y:S01]  /*01f0*/  IABS R7, R4 ;  /* 0x0000000400077213 */ /* 0x000fe20000000000 */
[----:B------:R-:W-:Y:S02]  /*0200*/  UMOV UR4, 0x400 ;  /* 0x0000040000047882 */ /* 0x000fe40000000000 */
[----:B------:R-:W-:Y:S01]  /*0210*/  ULEA UR12, UR12, UR4, 0x18 ;  /* 0x000000040c0c7291 */ /* 0x000fe2000f8ec03f */
[----:B------:R-:W3:Y:S01]  /*0220*/  I2F.RP R0, R7 ;  /* 0x0000000700007306 */ /* 0x000ee20000209400 */
[----:B------:R-:W-:Y:S01]  /*0230*/  UIADD3 UR4, UR14, -0x20, URZ ;  /* 0xffffffe00e047890 */ /* 0x000fe2000fffe03f */
[----:B--2---:R-:W-:-:S06]  /*0240*/  IABS R11, R5 ;  /* 0x00000005000b7213 */ /* 0x004fcc0000000000 */
[----:B---3--:R-:W2:Y:S02]  /*0250*/  MUFU.RCP R0, R0 ;  /* 0x0000000000007308 */ /* 0x008ea40000001000 */
[----:B--2---:R-:W-:Y:S01]  /*0260*/  VIADD R2, R0, 0xffffffe ;  /* 0x0ffffffe00027836 */ /* 0x004fe20000000000 */
[----:B------:R-:W-:-:S05]  /*0270*/  IABS R0, R4 ;  /* 0x0000000400007213 */ /* 0x000fca0000000000 */
[----:B------:R2:W3:Y:S01]  /*0280*/  F2I.FTZ.U32.TRUNC.NTZ R3, R2 ;  /* 0x0000000200037305 */ /* 0x0004e2000021f000 */
[----:B------:R-:W-:Y:S02]  /*0290*/  IMAD.MOV R0, RZ, RZ, -R0 ;  /* 0x000000ffff007224 */ /* 0x000fe400078e0a00 */
[----:B--2---:R-:W-:Y:S02]  /*02a0*/  IMAD.MOV.U32 R2, RZ, RZ, RZ ;  /* 0x000000ffff027224 */ /* 0x004fe400078e00ff */
[----:B---3--:R-:W-:-:S04]  /*02b0*/  IMAD.MOV R6, RZ, RZ, -R3 ;  /* 0x000000ffff067224 */ /* 0x008fc800078e0a03 */
[----:B------:R-:W-:-:S04]  /*02c0*/  IMAD R9, R6, R7, RZ ;  /* 0x0000000706097224 */ /* 0x000fc800078e02ff */
[----:B------:R-:W-:-:S06]  /*02d0*/  IMAD.HI.U32 R2, R3, R9, R2 ;  /* 0x0000000903027227 */ /* 0x000fcc00078e0002 */
[----:B------:R-:W-:-:S04]  /*02e0*/  IMAD.HI.U32 R2, R2, R11, RZ ;  /* 0x0000000b02027227 */ /* 0x000fc800078e00ff */
[----:B------:R-:W-:-:S05]  /*02f0*/  IMAD R0, R2, R0, R11 ;  /* 0x0000000002007224 */ /* 0x000fca00078e020b */
[----:B------:R-:W-:-:S13]  /*0300*/  ISETP.GT.U32.AND P1, PT, R7, R0, PT ;  /* 0x000000000700720c */ /* 0x000fda0003f24070 */
[----:B------:R-:W-:Y:S02]  /*0310*/  @!P1 IMAD.IADD R0, R0, 0x1, -R7 ;  /* 0x0000000100009824 */ /* 0x000fe400078e0a07 */
[----:B------:R-:W-:Y:S01]  /*0320*/  @!P1 VIADD R2, R2, 0x1 ;  /* 0x0000000102029836 */ /* 0x000fe20000000000 */
[----:B------:R-:W-:Y:S02]  /*0330*/  ISETP.NE.AND P1, PT, R4, RZ, PT ;  /* 0x000000ff0400720c */ /* 0x000fe40003f25270 */
[----:B------:R-:W-:Y:S02]  /*0340*/  ISETP.GE.U32.AND P0, PT, R0, R7, PT ;  /* 0x000000070000720c */ /* 0x000fe40003f06070 */
[----:B------:R-:W-:-:S04]  /*0350*/  LOP3.LUT R0, R5, R4, RZ, 0x3c, !PT ;  /* 0x0000000405007212 */ /* 0x000fc800078e3cff */
[----:B------:R-:W-:Y:S01]  /*0360*/  ISETP.GE.AND P2, PT, R0, RZ, PT ;  /* 0x000000ff0000720c */ /* 0x000fe20003f46270 */
[----:B------:R-:W-:-:S05]  /*0370*/  VIADD R0, R50, 0x3f ;  /* 0x0000003f32007836 */ /* 0x000fca0000000000 */
[----:B------:R-:W-:Y:S01]  /*0380*/  SHF.R.S32.HI R3, RZ, 0x1f, R0 ;  /* 0x0000001fff037819 */ /* 0x000fe20000011400 */
[----:B------:R-:W-:-:S03]  /*0390*/  @P0 VIADD R2, R2, 0x1 ;  /* 0x0000000102020836 */ /* 0x000fc60000000000 */
[----:B------:R-:W-:-:S03]  /*03a0*/  LEA.HI R3, R3, R0, RZ, 0x6 ;  /* 0x0000000003037211 */ /* 0x000fc600078f30ff */
[----:B------:R-:W-:Y:S01]  /*03b0*/  @!P2 IMAD.MOV R2, RZ, RZ, -R2 ;  /* 0x000000ffff02a224 */ /* 0x000fe200078e0a02 */
[----:B------:R-:W-:-:S05]  /*03c0*/  @!P1 LOP3.LUT R2, RZ, R4, RZ, 0x33, !PT ;  /* 0x00000004ff029212 */ /* 0x000fca00078e33ff */
[----:B------:R-:W-:Y:S02]  /*03d0*/  IMAD.SHL.U32 R14, R2, 0x8, RZ ;  /* 0x00000008020e7824 */ /* 0x000fe400078e00ff */
[----:B------:R-:W-:-:S03]  /*03e0*/  IMAD.MOV R2, RZ, RZ, -R2 ;  /* 0x000000ffff027224 */ /* 0x000fc600078e0a02 */
[----:B------:R-:W-:Y:S01]  /*03f0*/  LEA.HI.SX32 R3, R3, -R14, 0x1a ;  /* 0x8000000e03037211 */ /* 0x000fe200078fd2ff */
[----:B------:R-:W-:Y:S02]  /*0400*/  IMAD R19, R4, R2, R5 ;  /* 0x0000000204137224 */ /* 0x000fe400078e0205 */
[----:B------:R-:W-:Y:S01]  /*0410*/  IMAD.MOV.U32 R2, RZ, RZ, RZ ;  /* 0x000000ffff027224 */ /* 0x000fe200078e00ff */
[----:B------:R-:W-:-:S04]  /*0420*/  VIMNMX R12, R3, 0x8, PT ;  /* 0x00000008030c7848 */ /* 0x000fc80003fe0100 */
[-C--:B------:R-:W-:Y:S02]  /*0430*/  IABS R7, R12.reuse ;  /* 0x0000000c00077213 */ /* 0x080fe40000000000 */
[----:B------:R-:W-:Y:S02]  /*0440*/  IABS R4, R12 ;  /* 0x0000000c00047213 */ /* 0x000fe40000000000 */
[----:B------:R-:W2:Y:S08]  /*0450*/  I2F.RP R0, R7 ;  /* 0x0000000700007306 */ /* 0x000eb00000209400 */
[----:B--2---:R-:W2:Y:S02]  /*0460*/  MUFU.RCP R0, R0 ;  /* 0x0000000000007308 */ /* 0x004ea40000001000 */
[----:B--2---:R-:W-:Y:S01]  /*0470*/  VIADD R3, R0, 0xffffffe ;  /* 0x0ffffffe00037836 */ /* 0x004fe20000000000 */
[----:B------:R-:W-:-:S05]  /*0480*/  IABS R0, R19 ;  /* 0x0000001300007213 */ /* 0x000fca0000000000 */
[----:B------:R-:W2:Y:S02]  /*0490*/  F2I.FTZ.U32.TRUNC.NTZ R3, R3 ;  /* 0x0000000300037305 */ /* 0x000ea4000021f000 */
[----:B--2---:R-:W-:-:S04]  /*04a0*/  IMAD.MOV R6, RZ, RZ, -R3 ;  /* 0x000000ffff067224 */ /* 0x004fc800078e0a03 */
[----:B------:R-:W-:Y:S02]  /*04b0*/  IMAD R5, R6, R7, RZ ;  /* 0x0000000706057224 */ /* 0x000fe400078e02ff */
[----:B------:R-:W2:Y:S02]  /*04c0*/  I2F.RP R6, R21 ;  /* 0x0000001500067306 */ /* 0x000ea40000209400 */
[----:B------:R-:W-:-:S04]  /*04d0*/  IMAD.HI.U32 R2, R3, R5, R2 ;  /* 0x0000000503027227 */ /* 0x000fc800078e0002 */
[----:B------:R-:W-:Y:S02]  /*04e0*/  IMAD.MOV R5, RZ, RZ, -R4 ;  /* 0x000000ffff057224 */ /* 0x000fe400078e0a04 */
[----:B------:R-:W-:Y:S01]  /*04f0*/  IMAD.HI.U32 R3, R2, R0, RZ ;  /* 0x0000000002037227 */ /* 0x000fe200078e00ff */
[----:B------:R-:W3:Y:S03]  /*0500*/  I2F.RP R4, R18 ;  /* 0x0000001200047306 */ /* 0x000ee60000209400 */
[----:B------:R-:W-:Y:S01]  /*0510*/  IMAD R0, R3, R5, R0 ;  /* 0x0000000503007224 */ /* 0x000fe200078e0200 */
[----:B------:R-:W-:-:S04]  /*0520*/  SHF.R.U32.HI R5, RZ, 0x1, R105 ;  /* 0x00000001ff057819 */ /* 0x000fc80000011669 */
[----:B------:R-:W-:Y:S01]  /*0530*/  ISETP.GT.U32.AND P1, PT, R7, R0, PT ;  /* 0x000000000700720c */ /* 0x000fe20003f24070 */
[----:B--2---:R2:W4:Y:S08]  /*0540*/  MUFU.RCP R8, R6 ;  /* 0x0000000600087308 */ /* 0x0045300000001000 */
[----:B---3--:R-:W3:Y:S01]  /*0550*/  MUFU.RCP R4, R4 ;  /* 0x0000000400047308 */ /* 0x008ee20000001000 */
[----:B--2---:R-:W-:-:S03]  /*0560*/  IMAD.MOV.U32 R6, RZ, RZ, RZ ;  /* 0x000000ffff067224 */ /* 0x004fc600078e00ff */
[----:B------:R-:W-:Y:S02]  /*0570*/  @!P1 IMAD.IADD R0, R0, 0x1, -R7 ;  /* 0x0000000100009824 */ /* 0x000fe400078e0a07 */
[----:B------:R-:W-:Y:S01]  /*0580*/  @!P1 VIADD R3, R3, 0x1 ;  /* 0x0000000103039836 */ /* 0x000fe20000000000 */
[----:B------:R-:W-:Y:S02]  /*0590*/  ISETP.NE.AND P1, PT, R12, RZ, PT ;  /* 0x000000ff0c00720c */ /* 0x000fe40003f25270 */
[----:B------:R-:W-:Y:S01]  /*05a0*/  ISETP.GE.U32.AND P0, PT, R0, R7, PT ;  /* 0x000000070000720c */ /* 0x000fe20003f06070 */
[----:B----4-:R-:W-:Y:S01]  /*05b0*/  VIADD R8, R8, 0xffffffe ;  /* 0x0ffffffe08087836 */ /* 0x010fe20000000000 */
[----:B------:R-:W-:-:S04]  /*05c0*/  LOP3.LUT R0, R19, R12, RZ, 0x3c, !PT ;  /* 0x0000000c13007212 */ /* 0x000fc800078e3cff */
[----:B------:R-:W-:Y:S01]  /*05d0*/  ISETP.GE.AND P2, PT, R0, RZ, PT ;  /* 0x000000ff0000720c */ /* 0x000fe20003f46270 */
[----:B---3--:R-:W-:Y:S01]  /*05e0*/  VIADD R7, R4, 0xffffffe ;  /* 0x0ffffffe04077836 */ /* 0x008fe20000000000 */
[----:B------:R-:W-:-:S05]  /*05f0*/  LOP3.LUT R0, R105, 0x7f, RZ, 0xc0, !PT ;  /* 0x0000007f69007812 */ /* 0x000fca00078ec0ff */
[----:B------:R-:W-:Y:S01]  /*0600*/  @P0 VIADD R3, R3, 0x1 ;  /* 0x0000000103030836 */ /* 0x000fe20000000000 */
[----:B------:R-:W2:Y:S01]  /*0610*/  F2I.FTZ.U32.TRUNC.NTZ R7, R7 ;  /* 0x0000000700077305 */ /* 0x000ea2000021f000 */
[----:B------:R-:W-:Y:S02]  /*0620*/  IMAD.SHL.U32 R2, R0, 0x4, RZ ;  /* 0x0000000400027824 */ /* 0x000fe400078e00ff */
[----:B------:R-:W-:Y:S01]  /*0630*/  IMAD.MOV.U32 R15, RZ, RZ, R3 ;  /* 0x000000ffff0f7224 */ /* 0x000fe200078e0003 */
[----:B------:R-:W-:Y:S02]  /*0640*/  SHF.R.U32.HI R3, RZ, 0x6, R105 ;  /* 0x00000006ff037819 */ /* 0x000fe40000011669 */
[----:B------:R-:W-:Y:S01]  /*0650*/  LOP3.LUT R2, R2, 0x30, R5, 0x78, !PT ;  /* 0x0000003002027812 */ /* 0x000fe200078e7805 */
[----:B------:R-:W-:Y:S01]  /*0660*/  @!P2 IMAD.MOV R15, RZ, RZ, -R15 ;  /* 0x000000ffff0fa224 */ /* 0x000fe200078e0a0f */
[----:B------:R-:W-:Y:S02]  /*0670*/  @!P1 LOP3.LUT R15, RZ, R12, RZ, 0x33, !PT ;  /* 0x0000000cff0f9212 */ /* 0x000fe400078e33ff */
[----:B------:R-:W-:Y:S01]  /*0680*/  SHF.R.U32.HI R5, RZ, 0x5, R105 ;  /* 0x00000005ff057819 */ /* 0x000fe20000011669 */
[----:B------:R-:W-:Y:S01]  /*0690*/  VIADD R121, R2, UR12 ;  /* 0x0000000c02797c36 */ /* 0x000fe20008000000 */
[----:B------:R-:W-:Y:S01]  /*06a0*/  SGXT.U32 R3, R3, 0x1 ;  /* 0x000000010303781a */ /* 0x000fe20000000000 */
[----:B------:R-:W-:Y:S01]  /*06b0*/  IMAD.SHL.U32 R4, R15, 0x40, RZ ;  /* 0x000000400f047824 */ /* 0x000fe200078e00ff */
[----:B------:R-:W-:Y:S01]  /*06c0*/  SGXT.U32 R5, R5, 0x2 ;  /* 0x000000020505781a */ /* 0x000fe20000000000 */
[----:B--2---:R-:W-:Y:S01]  /*06d0*/  IMAD.MOV R11, RZ, RZ, -R7 ;  /* 0x000000ffff0b7224 */ /* 0x004fe200078e0a07 */
[----:B------:R-:W-:-:S02]  /*06e0*/  ISETP.GE.AND P0, PT, R3, UR14, PT ;  /* 0x0000000e03007c0c */ /* 0x000fc4000bf06270 */
[----:B------:R-:W-:Y:S01]  /*06f0*/  LOP3.LUT R9, R4, UR7, R5, 0xfe, !PT ;  /* 0x0000000704097c12 */ /* 0x000fe2000f8efe05 */
[----:B------:R-:W-:Y:S01]  /*0700*/  IMAD R11, R11, R18, RZ ;  /* 0x000000120b0b7224 */ /* 0x000fe200078e02ff */
[----:B------:R-:W-:Y:S01]  /*0710*/  LOP3.LUT R32, R3, 0x4, RZ, 0xfc, !PT ;  /* 0x0000000403207812 */ /* 0x000fe200078efcff */
[----:B------:R-:W-:Y:S01]  /*0720*/  IMAD.MOV R5, RZ, RZ, -R15 ;  /* 0x000000ffff057224 */ /* 0x000fe200078e0a0f */
[----:B------:R-:W-:Y:S01]  /*0730*/  IABS R13, R9 ;  /* 0x00000009000d7213 */ /* 0x000fe20000000000 */
[----:B------:R-:W-:Y:S01]  /*0740*/  IMAD.HI.U32 R10, R7, R11, R6 ;  /* 0x0000000b070a7227 */ /* 0x000fe200078e0006 */
[C---:B------:R-:W-:Y:S01]  /*0750*/  LOP3.LUT R16, R9.reuse, 0x4, RZ, 0xfc, !PT ;  /* 0x0000000409107812 */ /* 0x040fe200078efcff */
[----:B------:R2:W3:Y:S01]  /*0760*/  F2I.FTZ.U32.TRUNC.NTZ R7, R8 ;  /* 0x0000000800077305 */ /* 0x0004e2000021f000 */
[----:B------:R-:W-:Y:S01]  /*0770*/  LOP3.LUT R22, R9, 0x8, RZ, 0xfc, !PT ;  /* 0x0000000809167812 */ /* 0x000fe200078efcff */
[----:B------:R-:W-:Y:S01]  /*0780*/  IMAD R5, R12, R5, R19 ;  /* 0x000000050c057224 */ /* 0x000fe200078e0213 */
[----:B------:R-:W-:Y:S01]  /*0790*/  IABS R15, R16 ;  /* 0x00000010000f7213 */ /* 0x000fe20000000000 */
[----:B------:R-:W-:Y:S01]  /*07a0*/  IMAD.HI.U32 R6, R10, R13, RZ ;  /* 0x0000000d0a067227 */ /* 0x000fe200078e00ff */
[----:B------:R-:W-:-:S02]  /*07b0*/  SEL R11, RZ, UR6, P0 ;  /* 0x00000006ff0b7c07 */ /* 0x000fc40008000000 */
[----:B------:R-:W-:Y:S01]  /*07c0*/  IABS R17, R22 ;  /* 0x0000001600117213 */ /* 0x000fe20000000000 */
[----:B------:R-:W-:Y:S01]  /*07d0*/  IMAD.MOV R12, RZ, RZ, -R6 ;  /* 0x000000ffff0c7224 */ /* 0x000fe200078e0a06 */
[----:B------:R-:W-:Y:S01]  /*07e0*/  ISETP.NE.U32.AND P5, PT, R11, RZ, PT ;  /* 0x000000ff0b00720c */ /* 0x000fe20003fa5070 */
[C---:B------:R-:W-:Y:S01]  /*07f0*/  IMAD.HI.U32 R6, R10.reuse, R15, RZ ;  /* 0x0000000f0a067227 */ /* 0x040fe200078e00ff */
[----:B------:R-:W-:Y:S02]  /*0800*/  LOP3.LUT R20, R9, 0xc, RZ, 0xfc, !PT ;  /* 0x0000000c09147812 */ /* 0x000fe400078efcff */
[C---:B------:R-:W-:Y:S01]  /*0810*/  LOP3.LUT R34, R3.reuse, 0x6, RZ, 0xfc, !PT ;  /* 0x0000000603227812 */ /* 0x040fe200078efcff */
[----:B------:R-:W-:Y:S01]  /*0820*/  IMAD.HI.U32 R11, R10, R17, RZ ;  /* 0x000000110a0b7227 */ /* 0x000fe200078e00ff */
[----:B------:R-:W-:Y:S02]  /*0830*/  IABS R19, R20 ;  /* 0x0000001400137213 */ /* 0x000fe40000000000 */
[C---:B------:R-:W-:Y:S01]  /*0840*/  LOP3.LUT R49, R3.reuse, 0x8, RZ, 0xfc, !PT ;  /* 0x0000000803317812 */ /* 0x040fe200078efcff */
[----:B------:R-:W-:Y:S01]  /*0850*/  IMAD.MOV R6, RZ, RZ, -R6 ;  /* 0x000000ffff067224 */ /* 0x000fe200078e0a06 */
[C---:B------:R-:W-:Y:S01]  /*0860*/  LOP3.LUT R86, R3.reuse, 0xa, RZ, 0xfc, !PT ;  /* 0x0000000a03567812 */ /* 0x040fe200078efcff */
[C---:B--2---:R-:W-:Y:S01]  /*0870*/  IMAD R8, R18.reuse, R12, R13 ;  /* 0x0000000c12087224 */ /* 0x044fe200078e020d */
[C---:B------:R-:W-:Y:S01]  /*0880*/  LOP3.LUT R90, R3.reuse, 0x12, RZ, 0xfc, !PT ;  /* 0x00000012035a7812 */ /* 0x040fe200078efcff */
[----:B------:R-:W-:Y:S01]  /*0890*/  IMAD.MOV R13, RZ, RZ, -R11 ;  /* 0x000000ffff0d7224 */ /* 0x000fe200078e0a0b */
[----:B------:R-:W-:Y:S01]  /*08a0*/  LOP3.LUT R91, R3, 0x14, RZ, 0xfc, !PT ;  /* 0x00000014035b7812 */ /* 0x000fe200078efcff */
[----:B------:R-:W-:Y:S01]  /*08b0*/  IMAD R11, R18, R6, R15 ;  /* 0x00000006120b7224 */ /* 0x000fe200078e020f */
[----:B------:R-:W-:Y:S01]  /*08c0*/  LOP3.LUT R6, R105, 0x3f, RZ, 0xc0, !PT ;  /* 0x0000003f69067812 */ /* 0x000fe200078ec0ff */
[----:B------:R-:W-:Y:S01]  /*08d0*/  IMAD.IADD R5, R14, 0x1, R5 ;  /* 0x000000010e057824 */ /* 0x000fe200078e0205 */
[C---:B------:R-:W-:Y:S01]  /*08e0*/  ISETP.GT.U32.AND P0, PT, R18.reuse, R8, PT ;  /* 0x000000081200720c */ /* 0x040fe20003f04070 */
[----:B---3--:R-:W-:Y:S01]  /*08f0*/  IMAD.MOV R12, RZ, RZ, -R7 ;  /* 0x000000ffff0c7224 */ /* 0x008fe200078e0a07 */
[----:B------:R-:W-:Y:S01]  /*0900*/  ISETP.GT.U32.AND P1, PT, R18, R11, PT ;  /* 0x0000000b1200720c */ /* 0x000fe20003f24070 */
[----:B------:R-:W-:Y:S01]  /*0910*/  IMAD.HI.U32 R10, R10, R19, RZ ;  /* 0x000000130a0a7227 */ /* 0x000fe200078e00ff */
[----:B------:R-:W-:-:S02]  /*0920*/  LOP3.LUT R95, R3, 0x16, RZ, 0xfc, !PT ;  /* 0x00000016035f7812 */ /* 0x000fc400078efcff */
[----:B------:R-:W-:Y:S01]  /*0930*/  LOP3.LUT R99, R3, 0x1a, RZ, 0xfc, !PT ;  /* 0x0000001a03637812 */ /* 0x000fe200078efcff */
[----:B------:R-:W-:Y:S01]  /*0940*/  IMAD R5, R5, 0x40, R6 ;  /* 0x0000004005057824 */ /* 0x000fe200078e0206 */
[C---:B------:R-:W-:Y:S01]  /*0950*/  LOP3.LUT R97, R3.reuse, 0x18, RZ, 0xfc, !PT ;  /* 0x0000001803617812 */ /* 0x040fe200078efcff */
[----:B------:R-:W-:Y:S01]  /*0960*/  IMAD R13, R18, R13, R17 ;  /* 0x0000000d120d7224 */ /* 0x000fe200078e0211 */
[----:B------:R-:W-:Y:S01]  /*0970*/  LOP3.LUT R101, R3, 0x1c, RZ, 0xfc, !PT ;  /* 0x0000001c03657812 */ /* 0x000fe200078efcff */
[----:B------:R-:W-:Y:S02]  /*0980*/  IMAD.MOV.U32 R6, RZ, RZ, RZ ;  /* 0x000000ffff067224 */ /* 0x000fe400078e00ff */
[----:B------:R-:W-:Y:S01]  /*0990*/  IMAD R15, R12, R21, RZ ;  /* 0x000000150c0f7224 */ /* 0x000fe200078e02ff */
[----:B------:R-:W-:Y:S01]  /*09a0*/  ISETP.GT.U32.AND P2, PT, R18, R13, PT ;  /* 0x0000000d1200720c */ /* 0x000fe20003f44070 */
[----:B------:R-:W-:Y:S01]  /*09b0*/  IMAD.MOV R10, RZ, RZ, -R10 ;  /* 0x000000ffff0a7224 */ /* 0x000fe200078e0a0a */
[----:B------:R-:W-:Y:S01]  /*09c0*/  IABS R12, R5 ;  /* 0x00000005000c7213 */ /* 0x000fe20000000000 */
[----:B------:R-:W-:Y:S01]  /*09d0*/  IMAD.HI.U32 R6, R7, R15, R6 ;  /* 0x0000000f07067227 */ /* 0x000fe200078e0006 */
[----:B------:R-:W-:-:S03]  /*09e0*/  LEA.HI R7, R105, 0xe, RZ, 0x1a ;  /* 0x0000000e69077811 */ /* 0x000fc600078fd0ff */
[----:B------:R-:W-:Y:S01]  /*09f0*/  IMAD R15, R18, R10, R19 ;  /* 0x0000000a120f7224 */ /* 0x000fe200078e0213 */
[----:B------:R-:W-:Y:S01]  /*0a00*/  LOP3.LUT R19, RZ, R51, RZ, 0x33, !PT ;  /* 0x00000033ff137212 */ /* 0x000fe200078e33ff */
[--C-:B------:R-:W-:Y:S01]  /*0a10*/  @!P1 IMAD.IADD R11, R11, 0x1, -R18.reuse ;  /* 0x000000010b0b9824 */ /* 0x100fe200078e0a12 */
[----:B------:R-:W-:Y:S01]  /*0a20*/  ISETP.GE.AND P1, PT, R16, RZ, PT ;  /* 0x000000ff1000720c */ /* 0x000fe20003f26270 */
[----:B------:R-:W-:Y:S01]  /*0a30*/  @!P0 IMAD.IADD R8, R8, 0x1, -R18 ;  /* 0x0000000108088824 */ /* 0x000fe200078e0a12 */
[C---:B------:R-:W-:Y:S01]  /*0a40*/  ISETP.GT.U32.AND P6, PT, R18.reuse, R15, PT ;  /* 0x0000000f1200720c */ /* 0x040fe20003fc4070 */
[----:B------:R-:W-:Y:S01]  /*0a50*/  IMAD.MOV.U32 R10, RZ, RZ, R12 ;  /* 0x000000ffff0a7224 */ /* 0x000fe200078e000c */
[C---:B------:R-:W-:Y:S01]  /*0a60*/  ISETP.GT.U32.AND P3, PT, R18.reuse, R11, PT ;  /* 0x0000000b1200720c */ /* 0x040fe20003f64070 */
[----:B------:R-:W-:Y:S01]  /*0a70*/  @!P2 IMAD.IADD R13, R13, 0x1, -R18 ;  /* 0x000000010d0da824 */ /* 0x000fe200078e0a12 */
[----:B------:R-:W-:Y:S01]  /*0a80*/  ISETP.GT.U32.AND P4, PT, R18, R8, PT ;  /* 0x000000081200720c */ /* 0x000fe20003f84070 */
[----:B------:R-:W-:Y:S01]  /*0a90*/  IMAD.HI.U32 R6, R6, R10, RZ ;  /* 0x0000000a06067227 */ /* 0x000fe200078e00ff */
[----:B------:R-:W-:-:S02]  /*0aa0*/  ISETP.GE.AND P0, PT, R9, RZ, PT ;  /* 0x000000ff0900720c */ /* 0x000fc40003f06270 */
[----:B------:R-:W-:Y:S01]  /*0ab0*/  LEA.HI R9, R105, 0x1e, RZ, 0x1a ;  /* 0x0000001e69097811 */ /* 0x000fe200078fd0ff */
[----:B------:R-:W-:Y:S01]  /*0ac0*/  IMAD.MOV R6, RZ, RZ, -R6 ;  /* 0x000000ffff067224 */ /* 0x000fe200078e0a06 */
[----:B------:R-:W-:-:S03]  /*0ad0*/  ISETP.GT.U32.AND P2, PT, R18, R13, PT ;  /* 0x0000000d1200720c */ /* 0x000fc60003f44070 */
[----:B------:R-:W-:Y:S01]  /*0ae0*/  @!P6 IMAD.IADD R15, R15, 0x1, -R18 ;  /* 0x000000010f0fe824 */ /* 0x000fe200078e0a12 */
[----:B------:R-:W-:Y:S01]  /*0af0*/  ISETP.GE.AND P6, PT, R9, UR14, PT ;  /* 0x0000000e09007c0c */ /* 0x000fe2000bfc6270 */
[----:B------:R-:W-:Y:S02]  /*0b00*/  IMAD R10, R21, R6, R10 ;  /* 0x00000006150a7224 */ /* 0x000fe400078e020a */
[--C-:B------:R-:W-:Y:S01]  /*0b10*/  @!P3 IMAD.IADD R11, R11, 0x1, -R18.reuse ;  /* 0x000000010b0bb824 */ /* 0x100fe200078e0a12 */
[----:B------:R-:W-:Y:S01]  /*0b20*/  ISETP.GT.U32.AND P3, PT, R18, R15, PT ;  /* 0x0000000f1200720c */ /* 0x000fe20003f64070 */
[--C-:B------:R-:W-:Y:S01]  /*0b30*/  @!P4 IMAD.IADD R8, R8, 0x1, -R18.reuse ;  /* 0x000000010808c824 */ /* 0x100fe200078e0a12 */
[----:B------:R-:W-:Y:S01]  /*0b40*/  SEL R16, RZ, UR6, P6 ;  /* 0x00000006ff107c07 */ /* 0x000fe2000b000000 */
[----:B------:R-:W-:Y:S01]  /*0b50*/  IMAD.MOV.U32 R14, RZ, RZ, R11 ;  /* 0x000000ffff0e7224 */ /* 0x000fe200078e000b */
[----:B------:R-:W-:Y:S01]  /*0b60*/  ISETP.GE.AND P4, PT, R7, UR14, PT ;  /* 0x0000000e07007c0c */ /* 0x000fe2000bf86270 */
[----:B------:R-:W-:Y:S01]  /*0b70*/  @!P2 IMAD.IADD R13, R13, 0x1, -R18 ;  /* 0x000000010d0da824 */ /* 0x000fe200078e0a12 */
[----:B------:R-:W-:Y:S01]  /*0b80*/  ISETP.GT.U32.AND P6, PT, R21, R10, PT ;  /* 0x0000000a1500720c */ /* 0x000fe20003fc4070 */
[----:B------:R-:W-:Y:S01]  /*0b90*/  IMAD.MOV.U32 R12, RZ, RZ, R8 ;  /* 0x000000ffff0c7224 */ /* 0x000fe200078e0008 */
[----:B------:R-:W-:Y:S01]  /*0ba0*/  SEL R6, RZ, UR6, P4 ;  /* 0x00000006ff067c07 */ /* 0x000fe2000a000000 */
[----:B-1----:R-:W-:Y:S01]  /*0bb0*/  IMAD R11, R3, R52, RZ ;  /* 0x00000034030b7224 */ /* 0x002fe200078e02ff */
[----:B------:R-:W-:Y:S01]  /*0bc0*/  ISETP.GE.AND P4, PT, R22, RZ, PT ;  /* 0x000000ff1600720c */ /* 0x000fe20003f86270 */
[----:B------:R-:W-:Y:S01]  /*0bd0*/  @!P0 IMAD.MOV R12, RZ, RZ, -R12 ;  /* 0x000000ffff0c8224 */ /* 0x000fe200078e0a0c */
[----:B------:R-:W-:Y:S01]  /*0be0*/  ISETP.NE.U32.AND P2, PT, R6, RZ, PT ;  /* 0x000000ff0600720c */ /* 0x000fe20003f45070 */
[----:B------:R-:W-:Y:S01]  /*0bf0*/  @!P3 IMAD.IADD R15, R15, 0x1, -R18 ;  /* 0x000000010f0fb824 */ /* 0x000fe200078e0a12 */
[----:B------:R-:W-:Y:S01]  /*0c00*/  LOP3.LUT R6, R105, 0x1f, RZ, 0xc0, !PT ;  /* 0x0000001f69067812 */ /* 0x000fe200078ec0ff */
[----:B------:R-:W-:Y:S01]  /*0c10*/  @!P1 IMAD.MOV R14, RZ, RZ, -R14 ;  /* 0x000000ffff0e9224 */ /* 0x000fe200078e0a0e */
[----:B------:R-:W-:Y:S01]  /*0c20*/  ISETP.GE.AND P0, PT, R20, RZ, PT ;  /* 0x000000ff1400720c */ /* 0x000fe20003f06270 */
[----:B------:R-:W-:Y:S01]  /*0c30*/  IMAD.MOV.U32 R18, RZ, RZ, R15 ;  /* 0x000000ffff127224 */ /* 0x000fe200078e000f */
[----:B------:R-:W-:Y:S01]  /*0c40*/  ISETP.GE.AND P3, PT, R6, UR14, PT ;  /* 0x0000000e06007c0c */ /* 0x000fe2000bf66270 */
[----:B------:R-:W-:Y:S01]  /*0c50*/  @!P6 IMAD.IADD R10, R10, 0x1, -R21 ;  /* 0x000000010a0ae824 */ /* 0x000fe200078e0a15 */
[----:B------:R-:W-:Y:S01]  /*0c60*/  ISETP.NE.U32.AND P1, PT, R16, RZ, PT ;  /* 0x000000ff1000720c */ /* 0x000fe20003f25070 */
[----:B------:R-:W-:Y:S01]  /*0c70*/  IMAD.MOV.U32 R16, RZ, RZ, R13 ;  /* 0x000000ffff107224 */ /* 0x000fe200078e000d */
[----:B------:R-:W-:Y:S01]  /*0c80*/  SEL R17, RZ, UR6, P3 ;  /* 0x00000006ff117c07 */ /* 0x000fe20009800000 */
[C---:B------:R-:W-:Y:S01]  /*0c90*/  IMAD R13, R52.reuse, 0x2, R11 ;  /* 0x00000002340d7824 */ /* 0x040fe200078e020b */
[----:B------:R-:W-:Y:S01]  /*0ca0*/  ISETP.GT.U32.AND P3, PT, R21, R10, PT ;  /* 0x0000000a1500720c */ /* 0x000fe20003f64070 */
[----:B------:R-:W-:Y:S01]  /*0cb0*/  @!P4 IMAD.MOV R16, RZ, RZ, -R16 ;  /* 0x000000ffff10c224 */ /* 0x000fe200078e0a10 */
[----:B------:R-:W-:Y:S01]  /*0cc0*/  LOP3.LUT R8, R3, 0x2, RZ, 0xfc, !PT ;  /* 0x0000000203087812 */ /* 0x000fe200078efcff */
[----:B------:R-:W-:Y:S01]  /*0cd0*/  IMAD R15, R52, 0x2, R13 ;  /* 0x00000002340f7824 */ /* 0x000fe200078e020d */
[----:B------:R-:W-:Y:S01]  /*0ce0*/  ISETP.NE.AND P4, PT, R51, RZ, PT ;  /* 0x000000ff3300720c */ /* 0x000fe20003f85270 */
[----:B------:R-:W-:Y:S01]  /*0cf0*/  @!P0 IMAD.MOV R18, RZ, RZ, -R18 ;  /* 0x000000ffff128224 */ /* 0x000fe200078e0a12 */
[----:B------:R-:W-:-:S02]  /*0d00*/  ISETP.GE.AND P6, PT, R8, UR14, PT ;  /* 0x0000000e08007c0c */ /* 0x000fc4000bfc6270 */
[----:B------:R-:W-:Y:S01]  /*0d10*/  ISETP.NE.U32.AND P0, PT, R17, RZ, PT ;  /* 0x000000ff1100720c */ /* 0x000fe20003f05070 */
[----:B------:R-:W-:Y:S01]  /*0d20*/  IMAD R17, R52, 0x2, R15 ;  /* 0x0000000234117824 */ /* 0x000fe200078e020f */
[----:B------:R-:W-:Y:S02]  /*0d30*/  SEL R20, RZ, UR6, P6 ;  /* 0x00000006ff147c07 */ /* 0x000fe4000b000000 */
[C---:B------:R-:W-:Y:S01]  /*0d40*/  SEL R45, R19.reuse, R12, !P4 ;  /* 0x0000000c132d7207 */ /* 0x040fe20006000000 */
[----:B------:R-:W-:Y:S01]  /*0d50*/  @!P3 IMAD.IADD R10, R10, 0x1, -R21 ;  /* 0x000000010a0ab824 */ /* 0x000fe200078e0a15 */
[----:B------:R-:W-:Y:S01]  /*0d60*/  SEL R46, R19, R14, !P4 ;  /* 0x0000000e132e7207 */ /* 0x000fe20006000000 */
[----:B------:R-:W-:Y:S01]  /*0d70*/  IMAD R14, R7, R52, RZ ;  /* 0x00000034070e7224 */ /* 0x000fe200078e02ff */
[C---:B------:R-:W-:Y:S01]  /*0d80*/  SEL R47, R19.reuse, R16, !P4 ;  /* 0x00000010132f7207 */ /* 0x040fe20006000000 */
[----:B------:R-:W-:Y:S01]  /*0d90*/  IMAD.MOV.U32 R12, RZ, RZ, R10 ;  /* 0x000000ffff0c7224 */ /* 0x000fe200078e000a */
[----:B------:R-:W-:Y:S01]  /*0da0*/  SEL R48, R19, R18, !P4 ;  /* 0x0000001213307207 */ /* 0x000fe20006000000 */
[----:B------:R-:W-:Y:S01]  /*0db0*/  IMAD R19, R52, 0x2, R17 ;  /* 0x0000000234137824 */ /* 0x000fe200078e0211 */
[----:B------:R-:W-:Y:S01]  /*0dc0*/  ISETP.GE.AND P6, PT, R5, RZ, PT ;  /* 0x000000ff0500720c */ /* 0x000fe20003fc6270 */
[----:B------:R-:W-:Y:S01]  /*0dd0*/  IMAD.SHL.U32 R10, R105, 0x10, RZ ;  /* 0x00000010690a7824 */ /* 0x000fe200078e00ff */
[----:B------:R-:W-:Y:S01]  /*0de0*/  ISETP.NE.AND P3, PT, R50, RZ, PT ;  /* 0x000000ff3200720c */ /* 0x000fe20003f65270 */
[----:B------:R-:W-:Y:S01]  /*0df0*/  IMAD R21, R52, 0x2, R19 ;  /* 0x0000000234157824 */ /* 0x000fe200078e0213 */
[----:B------:R-:W-:Y:S01]  /*0e00*/  ISETP.NE.U32.AND P4, PT, R20, RZ, PT ;  /* 0x000000ff1400720c */ /* 0x000fe20003f85070 */
[----:B------:R-:W-:Y:S01]  /*0e10*/  IMAD.SHL.U32 R36, R14, 0x4, RZ ;  /* 0x000000040e247824 */ /* 0x000fe200078e00ff */
[----:B------:R-:W-:Y:S01]  /*0e20*/  LOP3.LUT R10, R10, 0x70, RZ, 0xc0, !PT ;  /* 0x000000700a0a7812 */ /* 0x000fe200078ec0ff */
[----:B------:R-:W-:-:S02]  /*0e30*/  IMAD R23, R52, 0x2, R21 ;  /* 0x0000000234177824 */ /* 0x000fc400078e0215 */
[----:B------:R-:W-:Y:S01]  /*0e40*/  IMAD.SHL.U32 R39, R21, 0x4, RZ ;  /* 0x0000000415277824 */ /* 0x000fe200078e00ff */
[----:B------:R-:W-:Y:S01]  /*0e50*/  LOP3.LUT R22, R10, 0x1f84, R27, 0xf8, !PT ;  /* 0x00001f840a167812 */ /* 0x000fe200078ef81b */
[----:B------:R-:W-:Y:S02]  /*0e60*/  IMAD R33, R52, 0x4, R23 ;  /* 0x0000000434217824 */ /* 0x000fe400078e0217 */
[----:B------:R-:W-:Y:S01]  /*0e70*/  @!P6 IMAD.MOV R12, RZ, RZ, -R12 ;  /* 0x000000ffff0ce224 */ /* 0x000fe200078e0a0c */
[----:B------:R-:W-:Y:S01]  /*0e80*/  LOP3.LUT R92, R22, 0x20, RZ, 0x3c, !PT ;  /* 0x00000020165c7812 */ /* 0x000fe200078e3cff */
[C---:B------:R-:W-:Y:S01]  /*0e90*/  IMAD R35, R52.reuse, 0x2, R33 ;  /* 0x0000000234237824 */ /* 0x040fe200078e0221 */
[----:B------:R-:W-:Y:S01]  /*0ea0*/  @!P3 LOP3.LUT R12, RZ, R50, RZ, 0x33, !PT ;  /* 0x00000032ff0cb212 */ /* 0x000fe200078e33ff */
[----:B------:R-:W-:Y:S02]  /*0eb0*/  IMAD.SHL.U32 R40, R23, 0x4, RZ ;  /* 0x0000000417287824 */ /* 0x000fe400078e00ff */
[----:B------:R-:W-:-:S02]  /*0ec0*/  IMAD R37, R52, 0x2, R35 ;  /* 0x0000000234257824 */ /* 0x000fc400078e0223 */
[----:B------:R-:W-:Y:S02]  /*0ed0*/  IMAD R12, R12, UR15, RZ ;  /* 0x0000000f0c0c7c24 */ /* 0x000fe4000f8e02ff */
[----:B------:R-:W-:Y:S02]  /*0ee0*/  IMAD R25, R52, 0x2, R37 ;  /* 0x0000000234197824 */ /* 0x000fe400078e0225 */
[----:B------:R-:W-:Y:S02]  /*0ef0*/  IMAD.SHL.U32 R20, R12, 0x4, RZ ;  /* 0x000000040c147824 */ /* 0x000fe400078e00ff */
[----:B------:R-:W-:Y:S02]  /*0f00*/  IMAD R27, R52, 0x2, R25 ;  /* 0x00000002341b7824 */ /* 0x000fe400078e0219 */
[----:B------:R-:W-:Y:S01]  /*0f10*/  IMAD.SHL.U32 R41, R33, 0x4, RZ ;  /* 0x0000000421297824 */ /* 0x000fe200078e00ff */
[----:B------:R-:W-:Y:S01]  /*0f20*/  IADD3 R26, P3, R20, UR8, RZ ;  /* 0x00000008141a7c10 */ /* 0x000fe2000ff7e0ff */
[----:B------:R-:W-:-:S02]  /*0f30*/  IMAD R29, R52, 0x2, R27 ;  /* 0x00000002341d7824 */ /* 0x000fc400078e021b */
[----:B------:R-:W-:Y:S01]  /*0f40*/  IMAD.SHL.U32 R43, R37, 0x4, RZ ;  /* 0x00000004252b7824 */ /* 0x000fe200078e00ff */
[----:B------:R-:W-:Y:S01]  /*0f50*/  LEA.HI.X.SX32 R56, R12, UR9, 0x2, P3 ;  /* 0x000000090c387c11 */ /* 0x000fe200098f16ff */
[----:B------:R-:W-:Y:S01]  /*0f60*/  IMAD R24, R52, 0x2, R29 ;  /* 0x0000000234187824 */ /* 0x000fe200078e021d */
[----:B------:R-:W-:Y:S01]  /*0f70*/  LEA R64, P3, R25, R26, 0x2 ;  /* 0x0000001a19407211 */ /* 0x000fe200078610ff */
[----:B------:R-:W-:Y:S01]  /*0f80*/  IMAD R16, R9, R52, RZ ;  /* 0x0000003409107224 */ /* 0x000fe200078e02ff */
[----:B------:R-:W-:Y:S01]  /*0f90*/  LEA R62, P6, R27, R26, 0x2 ;  /* 0x0000001a1b3e7211 */ /* 0x000fe200078c10ff */
[----:B------:R-:W-:Y:S01]  /*0fa0*/  IMAD.SHL.U32 R42, R35, 0x4, RZ ;  /* 0x00000004232a7824 */ /* 0x000fe200078e00ff */
[----:B------:R-:W-:Y:S01]  /*0fb0*/  LEA.HI.X.SX32 R65, R25, R56, 0x2, P3 ;  /* 0x0000003819417211 */ /* 0x000fe200018f16ff */
[----:B------:R-:W-:Y:S01]  /*0fc0*/  IMAD R18, R6, R53, RZ ;  /* 0x0000003506127224 */ /* 0x000fe200078e02ff */
[----:B------:R-:W-:Y:S01]  /*0fd0*/  LEA R28, P3, R29, R26, 0x2 ;  /* 0x0000001a1d1c7211 */ /* 0x000fe200078610ff */
[----:B------:R-:W-:Y:S01]  /*0fe0*/  IMAD.SHL.U32 R38, R16, 0x4, RZ ;  /* 0x0000000410267824 */ /* 0x000fe200078e00ff */
[-C--:B------:R-:W-:Y:S01]  /*0ff0*/  LEA.HI.X.SX32 R63, R27, R56.reuse, 0x2, P6 ;  /* 0x000000381b3f7211 */ /* 0x080fe200030f16ff */
[----:B------:R-:W-:Y:S01]  /*1000*/  IMAD.SHL.U32 R44, R18, 0x4, RZ ;  /* 0x00000004122c7824 */ /* 0x000fe200078e00ff */
[----:B------:R-:W-:Y:S01]  /*1010*/  LEA.HI.X.SX32 R29, R29, R56, 0x2, P3 ;  /* 0x000000381d1d7211 */ /* 0x000fe200018f16ff */
[----:B------:R-:W-:Y:S01]  /*1020*/  IMAD R45, R45, UR13, RZ ;  /* 0x0000000d2d2d7c24 */ /* 0x000fe2000f8e02ff */
[-C--:B------:R-:W-:Y:S01]  /*1030*/  LEA R84, P3, R11, R26.reuse, 0x2 ;  /* 0x0000001a0b547211 */ /* 0x080fe200078610ff */
[----:B------:R-:W-:Y:S01]  /*1040*/  IMAD R46, R46, UR13, RZ ;  /* 0x0000000d2e2e7c24 */ /* 0x000fe2000f8e02ff */
[----:B------:R-:W-:Y:S01]  /*1050*/  LEA R60, P6, R24, R26, 0x2 ;  /* 0x0000001a183c7211 */ /* 0x000fe200078c10ff */
[----:B------:R-:W-:Y:S01]  /*1060*/  IMAD R47, R47, UR13, RZ ;  /* 0x0000000d2f2f7c24 */ /* 0x000fe2000f8e02ff */
[-C--:B------:R-:W-:Y:S01]  /*1070*/  LEA.HI.X.SX32 R85, R11, R56.reuse, 0x2, P3 ;  /* 0x000000380b557211 */ /* 0x080fe200018f16ff */
[----:B------:R-:W-:Y:S01]  /*1080*/  IMAD R48, R48, UR13, RZ ;  /* 0x0000000d30307c24 */ /* 0x000fe2000f8e02ff */
[----:B------:R-:W-:Y:S01]  /*1090*/  LEA.HI.X.SX32 R61, R24, R56, 0x2, P6 ;  /* 0x00000038183d7211 */ /* 0x000fe200030f16ff */
[----:B------:R-:W-:Y:S01]  /*10a0*/  VIADD R125, R22, UR12 ;  /* 0x0000000c167d7c36 */ /* 0x000fe20008000000 */
[-C--:B------:R-:W-:Y:S01]  /*10b0*/  LEA R72, P3, R15, R26.reuse, 0x2 ;  /* 0x0000001a0f487211 */ /* 0x080fe200078610ff */
[----:B------:R-:W-:Y:S01]  /*10c0*/  VIADD R117, R92, UR12 ;  /* 0x0000000c5c757c36 */ /* 0x000fe20008000000 */
[----:B------:R-:W-:-:S02]  /*10d0*/  LEA R30, P6, R13, R26, 0x2 ;  /* 0x0000001a0d1e7211 */ /* 0x000fc400078c10ff */
[-C--:B------:R-:W-:Y:S01]  /*10e0*/  LEA.HI.X.SX32 R73, R15, R56.reuse, 0x2, P3 ;  /* 0x000000380f497211 */ /* 0x080fe200018f16ff */
[----:B------:R-:W-:Y:S01]  /*10f0*/  @!PT LDS RZ, [RZ] ;  /* 0x00000000fffff984 */ /* 0x000fe20000000800 */
[----:B------:R-:W-:Y:S01]  /*1100*/  @!PT LDS RZ, [RZ] ;  /* 0x00000000fffff984 */ /* 0x000fe20000000800 */
[----:B------:R-:W-:Y:S01]  /*1110*/  @!PT LDS RZ, [RZ] ;  /* 0x00000000fffff984 */ /* 0x000fe20000000800 */
[----:B------:R1:W-:Y:S01]  /*1120*/  LDGSTS.E [R125], desc[UR18][R84.64], P5 ;  /* 0x00000000547d7fae */ /* 0x0003e2000a921852 */
[----:B------:R-:W-:Y:S02]  /*1130*/  LEA.HI.X.SX32 R31, R13, R56, 0x2, P6 ;  /* 0x000000380d1f7211 */ /* 0x000fe400030f16ff */
[-C--:B------:R-:W-:Y:S02]  /*1140*/  LEA R82, P3, R19, R26.reuse, 0x2 ;  /* 0x0000001a13527211 */ /* 0x080fe400078610ff */
[----:B------:R-:W-:Y:S01]  /*1150*/  LEA R80, P6, R17, R26, 0x2 ;  /* 0x0000001a11507211 */ /* 0x000fe200078c10ff */
[----:B------:R2:W-:Y:S01]  /*1160*/  LDGSTS.E [R125+0x8], desc[UR18][R30.64], P4 ;  /* 0x000080001e7d7fae */ /* 0x0005e2000a121852 */
[-C--:B------:R-:W-:Y:S02]  /*1170*/  LEA.HI.X.SX32 R83, R19, R56.reuse, 0x2, P3 ;  /* 0x0000003813537211 */ /* 0x080fe400018f16ff */
[----:B------:R-:W-:-:S02]  /*1180*/  LEA.HI.X.SX32 R81, R17, R56, 0x2, P6 ;  /* 0x0000003811517211 */ /* 0x000fc400030f16ff */
[-C--:B------:R-:W-:Y:S02]  /*1190*/  IADD3 R70, P3, R40, R26.reuse, RZ ;  /* 0x0000001a28467210 */ /* 0x080fe40007f7e0ff */
[----:B------:R-:W-:Y:S02]  /*11a0*/  IADD3 R78, P6, R39, R26, RZ ;  /* 0x0000001a274e7210 */ /* 0x000fe40007fde0ff */
[-C--:B------:R-:W-:Y:S02]  /*11b0*/  LEA.HI.X.SX32 R71, R23, R56.reuse, 0x2, P3 ;  /* 0x0000003817477211 */ /* 0x080fe400018f16ff */
[----:B------:R-:W-:Y:S02]  /*11c0*/  LEA.HI.X.SX32 R79, R21, R56, 0x2, P6 ;  /* 0x00000038154f7211 */ /* 0x000fe400030f16ff */
[-C--:B------:R-:W-:Y:S02]  /*11d0*/  IADD3 R76, P3, R41, R26.reuse, RZ ;  /* 0x0000001a294c7210 */ /* 0x080fe40007f7e0ff */
[----:B------:R-:W-:-:S02]  /*11e0*/  IADD3 R74, P6, R36, R26, RZ ;  /* 0x0000001a244a7210 */ /* 0x000fc40007fde0ff */
[-C--:B------:R-:W-:Y:S02]  /*11f0*/  LEA.HI.X.SX32 R77, R33, R56.reuse, 0x2, P3 ;  /* 0x00000038214d7211 */ /* 0x080fe400018f16ff */
[----:B------:R-:W-:Y:S02]  /*1200*/  LEA.HI.X.SX32 R75, R14, R56, 0x2, P6 ;  /* 0x000000380e4b7211 */ /* 0x000fe400030f16ff */
[-C--:B------:R-:W-:Y:S02]  /*1210*/  IADD3 R66, P3, R43, R26.reuse, RZ ;  /* 0x0000001a2b427210 */ /* 0x080fe40007f7e0ff */
[----:B------:R-:W-:Y:S02]  /*1220*/  IADD3 R68, P6, R42, R26, RZ ;  /* 0x0000001a2a447210 */ /* 0x000fe40007fde0ff */
[-C--:B------:R-:W-:Y:S02]  /*1230*/  LEA.HI.X.SX32 R67, R37, R56.reuse, 0x2, P3 ;  /* 0x0000003825437211 */ /* 0x080fe400018f16ff */
[----:B------:R-:W-:-:S02]  /*1240*/  LEA.HI.X.SX32 R69, R35, R56, 0x2, P6 ;  /* 0x0000003823457211 */ /* 0x000fc400030f16ff */
[----:B------:R-:W-:Y:S02]  /*1250*/  IADD3 R24, P3, R38, R26, RZ ;  /* 0x0000001a26187210 */ /* 0x000fe40007f7e0ff */
[----:B------:R-:W-:Y:S02]  /*1260*/  IADD3 R54, P6, R44, UR10, RZ ;  /* 0x0000000a2c367c10 */ /* 0x000fe4000ffde0ff */
[----:B------:R-:W-:Y:S02]  /*1270*/  LEA.HI.X.SX32 R25, R16, R56, 0x2, P3 ;  /* 0x0000003810197211 */ /* 0x000fe400018f16ff */
[----:B------:R-:W-:Y:S02]  /*1280*/  LEA.HI.X.SX32 R55, R18, UR11, 0x2, P6 ;  /* 0x0000000b12377c11 */ /* 0x000fe4000b0f16ff */
[-C--:B------:R-:W-:Y:S02]  /*1290*/  LEA R58, P3, R45, R54.reuse, 0x2 ;  /* 0x000000362d3a7211 */ /* 0x080fe400078610ff */
[----:B------:R-:W-:-:S02]  /*12a0*/  LEA R26, P6, R46, R54, 0x2 ;  /* 0x000000362e1a7211 */ /* 0x000fc400078c10ff */
[-C--:B------:R-:W-:Y:S02]  /*12b0*/  LEA.HI.X.SX32 R59, R45, R55.reuse, 0x2, P3 ;  /* 0x000000372d3b7211 */ /* 0x080fe400018f16ff */
[CC--:B------:R-:W-:Y:S02]  /*12c0*/  LEA R56, P3, R47.reuse, R54.reuse, 0x2 ;  /* 0x000000362f387211 */ /* 0x0c0fe400078610ff */
[-C--:B------:R-:W-:Y:S02]  /*12d0*/  LEA.HI.X.SX32 R27, R46, R55.reuse, 0x2, P6 ;  /* 0x000000372e1b7211 */ /* 0x080fe400030f16ff */
[----:B------:R-:W-:Y:S02]  /*12e0*/  LEA R54, P6, R48, R54, 0x2 ;  /* 0x0000003630367211 */ /* 0x000fe400078c10ff */
[----:B------:R-:W-:Y:S02]  /*12f0*/  LEA.HI.X.SX32 R57, R47, R55, 0x2, P3 ;  /* 0x000000372f397211 */ /* 0x000fe400018f16ff */
[----:B------:R-:W-:-:S02]  /*1300*/  ISETP.GE.AND P3, PT, R32, UR14, PT ;  /* 0x0000000e20007c0c */ /* 0x000fc4000bf66270 */
[----:B------:R-:W-:Y:S02]  /*1310*/  LEA.HI.X.SX32 R55, R48, R55, 0x2, P6 ;  /* 0x0000003730377211 */ /* 0x000fe400030f16ff */
[----:B------:R-:W-:Y:S02]  /*1320*/  ISETP.GE.AND P6, PT, R34, UR14, PT ;  /* 0x0000000e22007c0c */ /* 0x000fe4000bfc6270 */
[----:B------:R-:W-:Y:S02]  /*1330*/  SEL R87, RZ, UR6, P3 ;  /* 0x00000006ff577c07 */ /* 0x000fe40009800000 */
[----:B------:R-:W-:Y:S02]  /*1340*/  ISETP.GE.AND P3, PT, R49, UR14, PT ;  /* 0x0000000e31007c0c */ /* 0x000fe4000bf66270 */
[----:B------:R-:W-:Y:S02]  /*1350*/  SEL R89, RZ, UR6, P6 ;  /* 0x00000006ff597c07 */ /* 0x000fe4000b000000 */
[----:B------:R-:W-:-:S02]  /*1360*/  ISETP.NE.U32.AND P6, PT, R87, RZ, PT ;  /* 0x000000ff5700720c */ /* 0x000fc40003fc5070 */
[----:B------:R-:W-:Y:S02]  /*1370*/  SEL R88, RZ, UR6, P3 ;  /* 0x00000006ff587c07 */ /* 0x000fe40009800000 */
[----:B------:R-:W-:Y:S02]  /*1380*/  ISETP.NE.U32.AND P3, PT, R89, RZ, PT ;  /* 0x000000ff5900720c */ /* 0x000fe40003f65070 */
[----:B------:R-:W-:Y:S02]  /*1390*/  ISETP.GE.AND P5, PT, R86, UR14, PT ;  /* 0x0000000e56007c0c */ /* 0x000fe4000bfa6270 */
[----:B------:R-:W-:Y:S02]  /*13a0*/  LOP3.LUT R87, R22, 0x10, RZ, 0x3c, !PT ;  /* 0x0000001016577812 */ /* 0x000fe400078e3cff */
[----:B------:R-:W-:Y:S02]  /*13b0*/  SEL R89, RZ, UR6, P5 ;  /* 0x00000006ff597c07 */ /* 0x000fe4000a800000 */
[----:B------:R-:W-:Y:S01]  /*13c0*/  ISETP.NE.U32.AND P4, PT, R88, RZ, PT ;  /* 0x000000ff5800720c */ /* 0x000fe20003f85070 */
[----:B------:R-:W-:Y:S01]  /*13d0*/  VIADD R123, R87, UR12 ;  /* 0x0000000c577b7c36 */ /* 0x000fe20008000000 */
[----:B------:R-:W-:-:S02]  /*13e0*/  LOP3.LUT R88, R3, 0xc, RZ, 0xfc, !PT ;  /* 0x0000000c03587812 */ /* 0x000fc400078efcff */
[----:B------:R-:W-:Y:S02]  /*13f0*/  ISETP.NE.U32.AND P5, PT, R89, RZ, PT ;  /* 0x000000ff5900720c */ /* 0x000fe40003fa5070 */
[----:B------:R-:W-:Y:S01]  /*1400*/  LOP3.LUT R89, R3, 0x10, RZ, 0xfc, !PT ;  /* 0x0000001003597812 */ /* 0x000fe200078efcff */
[----:B------:R3:W-:Y:S01]  /*1410*/  LDGSTS.E [R123], desc[UR18][R72.64], P6 ;  /* 0x00000000487b7fae */ /* 0x0007e2000b121852 */
[----:B------:R-:W-:-:S03]  /*1420*/  ISETP.GE.AND P6, PT, R88, UR14, PT ;  /* 0x0000000e58007c0c */ /* 0x000fc6000bfc6270 */
[----:B------:R4:W-:Y:S01]  /*1430*/  LDGSTS.E [R123+0x8], desc[UR18][R80.64], P3 ;  /* 0x00008000507b7fae */ /* 0x0009e20009921852 */
[----:B------:R-:W-:Y:S02]  /*1440*/  ISETP.GE.AND P3, PT, R89, UR14, PT ;  /* 0x0000000e59007c0c */ /* 0x000fe4000bf66270 */
[----:B------:R-:W-:Y:S01]  /*1450*/  SEL R93, RZ, UR6, P6 ;  /* 0x00000006ff5d7c07 */ /* 0x000fe2000b000000 */
[----:B------:R5:W-:Y:S01]  /*1460*/  LDGSTS.E [R117], desc[UR18][R82.64], P4 ;  /* 0x0000000052757fae */ /* 0x000be2000a121852 */
[----:B------:R-:W-:Y:S02]  /*1470*/  ISETP.GE.AND P6, PT, R90, UR14, PT ;  /* 0x0000000e5a007c0c */ /* 0x000fe4000bfc6270 */
[----:B------:R-:W-:Y:S01]  /*1480*/  SEL R94, RZ, UR6, P3 ;  /* 0x00000006ff5e7c07 */ /* 0x000fe20009800000 */
[----:B------:R5:W-:Y:S01]  /*1490*/  LDGSTS.E [R117+0x8], desc[UR18][R78.64], P5 ;  /* 0x000080004e757fae */ /* 0x000be2000a921852 */
[----:B------:R-:W-:Y:S02]  /*14a0*/  ISETP.GE.AND P4, PT, R91, UR14, PT ;  /* 0x0000000e5b007c0c */ /* 0x000fe4000bf86270 */
[----:B------:R-:W-:-:S02]  /*14b0*/  ISETP.NE.U32.AND P3, PT, R93, RZ, PT ;  /* 0x000000ff5d00720c */ /* 0x000fc40003f65070 */
[----:B------:R-:W-:Y:S02]  /*14c0*/  SEL R93, RZ, UR6, P6 ;  /* 0x00000006ff5d7c07 */ /* 0x000fe4000b000000 */
[----:B------:R-:W-:Y:S02]  /*14d0*/  ISETP.NE.U32.AND P6, PT, R94, RZ, PT ;  /* 0x000000ff5e00720c */ /* 0x000fe40003fc5070 */
[----:B------:R-:W-:Y:S02]  /*14e0*/  SEL R94, RZ, UR6, P4 ;  /* 0x00000006ff5e7c07 */ /* 0x000fe4000a000000 */
[----:B------:R-:W-:Y:S02]  /*14f0*/  ISETP.NE.U32.AND P5, PT, R93, RZ, PT ;  /* 0x000000ff5d00720c */ /* 0x000fe40003fa5070 */
[----:B------:R-:W-:Y:S02]  /*1500*/  LOP3.LUT R93, R22, 0x30, RZ, 0x3c, !PT ;  /* 0x00000030165d7812 */ /* 0x000fe400078e3cff */
[----:B------:R-:W-:-:S02]  /*1510*/  ISETP.NE.U32.AND P4, PT, R94, RZ, PT ;  /* 0x000000ff5e00720c */ /* 0x000fc40003f85070 */
[----:B------:R-:W-:Y:S01]  /*1520*/  LOP3.LUT R94, R22, 0x40, RZ, 0x3c, !PT ;  /* 0x00000040165e7812 */ /* 0x000fe200078e3cff */
[----:B------:R-:W-:-:S04]  /*1530*/  VIADD R115, R93, UR12 ;  /* 0x0000000c5d737c36 */ /* 0x000fc80008000000 */
[----:B------:R-:W-:Y:S01]  /*1540*/  VIADD R113, R94, UR12 ;  /* 0x0000000c5e717c36 */ /* 0x000fe20008000000 */
[----:B------:R5:W-:Y:S01]  /*1550*/  LDGSTS.E [R115], desc[UR18][R70.64], P3 ;  /* 0x0000000046737fae */ /* 0x000be20009921852 */
[----:B------:R-:W-:-:S03]  /*1560*/  ISETP.GE.AND P3, PT, R95, UR14, PT ;  /* 0x0000000e5f007c0c */ /* 0x000fc6000bf66270 */
[----:B------:R5:W-:Y:S01]  /*1570*/  LDGSTS.E [R115+0x8], desc[UR18][R74.64], P2 ;  /* 0x000080004a737fae */ /* 0x000be20009121852 */
[----:B------:R-:W-:Y:S02]  /*1580*/  ISETP.GE.AND P2, PT, R97, UR14, PT ;  /* 0x0000000e61007c0c */ /* 0x000fe4000bf46270 */
[----:B------:R-:W-:Y:S01]  /*1590*/  SEL R96, RZ, UR6, P3 ;  /* 0x00000006ff607c07 */ /* 0x000fe20009800000 */
[----:B------:R5:W-:Y:S01]  /*15a0*/  LDGSTS.E [R113], desc[UR18][R76.64], P6 ;  /* 0x000000004c717fae */ /* 0x000be2000b121852 */
[----:B------:R-:W-:Y:S02]  /*15b0*/  ISETP.GE.AND P6, PT, R99, UR14, PT ;  /* 0x0000000e63007c0c */ /* 0x000fe4000bfc6270 */
[----:B------:R-:W-:Y:S01]  /*15c0*/  ISETP.GE.AND P3, PT, R101, UR14, PT ;  /* 0x0000000e65007c0c */ /* 0x000fe2000bf66270 */
[----:B------:R5:W-:Y:S01]  /*15d0*/  LDGSTS.E [R113+0x8], desc[UR18][R68.64], P5 ;  /* 0x0000800044717fae */ /* 0x000be2000a921852 */
[----:B------:R-:W-:Y:S02]  /*15e0*/  SEL R100, RZ, UR6, P6 ;  /* 0x00000006ff647c07 */ /* 0x000fe4000b000000 */
[----:B------:R-:W-:-:S02]  /*15f0*/  ISETP.GE.AND P6, PT, R3, UR4, PT ;  /* 0x0000000403007c0c */ /* 0x000fc4000bfc6270 */
[----:B------:R-:W-:Y:S02]  /*1600*/  SEL R98, RZ, UR6, P2 ;  /* 0x00000006ff627c07 */ /* 0x000fe40009000000 */
[----:B------:R-:W-:Y:S02]  /*1610*/  ISETP.NE.U32.AND P2, PT, R96, RZ, PT ;  /* 0x000000ff6000720c */ /* 0x000fe40003f45070 */
[----:B------:R-:W-:Y:S02]  /*1620*/  SEL R102, RZ, UR6, P3 ;  /* 0x00000006ff667c07 */ /* 0x000fe40009800000 */
[----:B------:R-:W-:Y:S02]  /*1630*/  PLOP3.LUT P3, PT, PT, PT, UP0, 0x80, 0x0 ;  /* 0x000000000000781c */ /* 0x000fe40003f6f008 */
[----:B------:R-:W-:Y:S02]  /*1640*/  SEL R103, RZ, 0x4, P6 ;  /* 0x00000004ff677807 */ /* 0x000fe40003000000 */
[----:B------:R-:W-:-:S02]  /*1650*/  LOP3.LUT R96, R22, 0x50, RZ, 0x3c, !PT ;  /* 0x0000005016607812 */ /* 0x000fc400078e3cff */
[----:B------:R-:W-:Y:S02]  /*1660*/  ISETP.GE.AND P6, PT, R8, UR4, PT ;  /* 0x0000000408007c0c */ /* 0x000fe4000bfc6270 */
[----:B------:R-:W-:Y:S01]  /*1670*/  ISETP.NE.U32.AND P5, PT, R98, RZ, PT ;  /* 0x000000ff6200720c */ /* 0x000fe20003fa5070 */
[----:B------:R-:W-:Y:S01]  /*1680*/  VIADD R111, R96, UR12 ;  /* 0x0000000c606f7c36 */ /* 0x000fe20008000000 */
[----:B------:R-:W-:Y:S02]  /*1690*/  SEL R103, R103, RZ, P3 ;  /* 0x000000ff67677207 */ /* 0x000fe40001800000 */
[----:B------:R-:W-:Y:S02]  /*16a0*/  PLOP3.LUT P3, PT, PT, PT, UP0, 0x80, 0x0 ;  /* 0x000000000000781c */ /* 0x000fe40003f6f008 */
[----:B------:R-:W-:Y:S01]  /*16b0*/  SEL R98, RZ, 0x4, P6 ;  /* 0x00000004ff627807 */ /* 0x000fe20003000000 */
[----:B------:R5:W-:Y:S01]  /*16c0*/  LDGSTS.E [R111], desc[UR18][R66.64], P4 ;  /* 0x00000000426f7fae */ /* 0x000be2000a121852 */
[----:B------:R-:W-:-:S02]  /*16d0*/  ISETP.NE.U32.AND P6, PT, R100, RZ, PT ;  /* 0x000000ff6400720c */ /* 0x000fc40003fc5070 */
[----:B------:R-:W-:Y:S01]  /*16e0*/  SEL R98, R98, RZ, P3 ;  /* 0x000000ff62627207 */ /* 0x000fe20001800000 */
[----:B------:R5:W-:Y:S01]  /*16f0*/  LDGSTS.E [R111+0x8], desc[UR18][R64.64], P2 ;  /* 0x00008000406f7fae */ /* 0x000be20009121852 */
[----:B------:R-:W-:Y:S02]  /*1700*/  ISETP.NE.U32.AND P4, PT, R102, RZ, PT ;  /* 0x000000ff6600720c */ /* 0x000fe40003f85070 */
[----:B------:R-:W-:Y:S02]  /*1710*/  ISETP.NE.U32.AND P2, PT, R98, RZ, PT ;  /* 0x000000ff6200720c */ /* 0x000fe40003f45070 */
[C---:B------:R-:W-:Y:S02]  /*1720*/  LOP3.LUT R98, R22.reuse, 0x60, RZ, 0x3c, !PT ;  /* 0x0000006016627812 */ /* 0x040fe400078e3cff */
[----:B------:R-:W-:Y:S02]  /*1730*/  LOP3.LUT R100, R22, 0x70, RZ, 0x3c, !PT ;  /* 0x0000007016647812 */ /* 0x000fe400078e3cff */
[----:B------:R-:W-:Y:S01]  /*1740*/  LOP3.LUT R102, R2, 0x40, RZ, 0x3c, !PT ;  /* 0x0000004002667812 */ /* 0x000fe200078e3cff */
[----:B------:R-:W-:Y:S01]  /*1750*/  VIADD R109, R98, UR12 ;  /* 0x0000000c626d7c36 */ /* 0x000fe20008000000 */
[----:B------:R-:W-:Y:S01]  /*1760*/  ISETP.NE.U32.AND P3, PT, R103, RZ, PT ;  /* 0x000000ff6700720c */ /* 0x000fe20003f65070 */
[----:B------:R-:W-:-:S02]  /*1770*/  VIADD R107, R100, UR12 ;  /* 0x0000000c646b7c36 */ /* 0x000fc40008000000 */
[----:B------:R-:W-:Y:S01]  /*1780*/  VIADD R119, R102, UR12 ;  /* 0x0000000c66777c36 */ /* 0x000fe20008000000 */
[----:B------:R5:W-:Y:S01]  /*1790*/  LDGSTS.E [R109], desc[UR18][R62.64], P5 ;  /* 0x000000003e6d7fae */ /* 0x000be2000a921852 */
[----:B------:R-:W-:Y:S01]  /*17a0*/  IMAD.SHL.U32 R103, R52, 0x20, RZ ;  /* 0x0000002034677824 */ /* 0x000fe200078e00ff */
[----:B------:R-:W-:Y:S02]  /*17b0*/  ISETP.GE.AND P5, PT, R86, UR4, PT ;  /* 0x0000000456007c0c */ /* 0x000fe4000bfa6270 */
[----:B------:R5:W-:Y:S01]  /*17c0*/  LDGSTS.E [R109+0x8], desc[UR18][R28.64], P6 ;  /* 0x000080001c6d7fae */ /* 0x000be2000b121852 */
[----:B-1----:R-:W-:-:S03]  /*17d0*/  IMAD.WIDE R84, R103, 0x4, R84 ;  /* 0x0000000467547825 */ /* 0x002fc600078e0254 */
[----:B------:R1:W-:Y:S01]  /*17e0*/  LDGSTS.E [R107], desc[UR18][R60.64], P4 ;  /* 0x000000003c6b7fae */ /* 0x0003e2000a121852 */
[----:B--2---:R-:W-:Y:S01]  /*17f0*/  IMAD.WIDE R30, R103, 0x4, R30 ;  /* 0x00000004671e7825 */ /* 0x004fe200078e021e */
[----:B------:R-:W-:Y:S02]  /*1800*/  PLOP3.LUT P4, PT, PT, PT, UP0, 0x80, 0x0 ;  /* 0x000000000000781c */ /* 0x000fe40003f8f008 */
[----:B------:R-:W-:Y:S01]  /*1810*/  LDGSTS.E [R107+0x8], desc[UR18][R24.64], P1 ;  /* 0x00008000186b7fae */ /* 0x000fe20008921852 */
[----:B------:R-:W-:Y:S01]  /*1820*/  ISETP.GE.AND P1, PT, R7, UR4, PT ;  /* 0x0000000407007c0c */ /* 0x000fe2000bf26270 */
[C---:B---3--:R-:W-:Y:S02]  /*1830*/  IMAD.WIDE R72, R103.reuse, 0x4, R72 ;  /* 0x0000000467487825 */ /* 0x048fe400078e0248 */
[----:B------:R-:W0:Y:S01]  /*1840*/  LDGDEPBAR ;  /* 0x00000000000079af */ /* 0x000e220000000000 */
[----:B------:R-:W-:Y:S01]  /*1850*/  SEL R108, RZ, 0x4, P1 ;  /* 0x00000004ff6c7807 */ /* 0x000fe20000800000 */
[C---:B----4-:R-:W-:Y:S01]  /*1860*/  IMAD.WIDE R80, R103.reuse, 0x4, R80 ;  /* 0x0000000467507825 */ /* 0x050fe200078e0250 */
[----:B------:R-:W-:Y:S01]  /*1870*/  ISETP.GE.AND P1, PT, R34, UR4, PT ;  /* 0x0000000422007c0c */ /* 0x000fe2000bf26270 */
[----:B------:R-:W-:Y:S02]  /*1880*/  LDGSTS.E [R121+0x6000], desc[UR18][R58.64], P0 ;  /* 0x060000003a797fae */ /* 0x000fe40008121852 */
[----:B-----5:R-:W-:-:S02]  /*1890*/  IMAD.WIDE R82, R103, 0x4, R82 ;  /* 0x0000000467527825 */ /* 0x020fc400078e0252 */
[----:B------:R-:W-:Y:S02]  /*18a0*/  LDGSTS.E [R121+0x6400], desc[UR18][R56.64], P0 ;  /* 0x0640000038797fae */ /* 0x000fe40008121852 */
[C---:B------:R-:W-:Y:S02]  /*18b0*/  IMAD.WIDE R78, R103.reuse, 0x4, R78 ;  /* 0x00000004674e7825 */ /* 0x040fe400078e024e */
[----:B------:R-:W-:Y:S02]  /*18c0*/  LDGSTS.E [R119+0x6200], desc[UR18][R26.64], P0 ;  /* 0x062000001a777fae */ /* 0x000fe40008121852 */
[C---:B------:R-:W-:Y:S02]  /*18d0*/  IMAD.WIDE R70, R103.reuse, 0x4, R70 ;  /* 0x0000000467467825 */ /* 0x040fe400078e0246 */
[----:B------:R-:W-:Y:S01]  /*18e0*/  LDGSTS.E [R119+0x6600], desc[UR18][R54.64], P0 ;  /* 0x0660000036777fae */ /* 0x000fe20008121852 */
[----:B------:R-:W-:Y:S01]  /*18f0*/  ISETP.GE.AND P0, PT, R32, UR4, PT ;  /* 0x0000000420007c0c */ /* 0x000fe2000bf06270 */
[----:B------:R-:W-:-:S02]  /*1900*/  IMAD.WIDE R74, R103, 0x4, R74 ;  /* 0x00000004674a7825 */ /* 0x000fc400078e024a */
[----:B------:R-:W0:Y:S01]  /*1910*/  LDGDEPBAR ;  /* 0x00000000000079af */ /* 0x000e220000000000 */
[----:B------:R-:W-:Y:S01]  /*1920*/  SEL R106, RZ, 0x4, P0 ;  /* 0x00000004ff6a7807 */ /* 0x000fe20000000000 */
[----:B------:R-:W-:Y:S01]  /*1930*/  IMAD.WIDE R76, R103, 0x4, R76 ;  /* 0x00000004674c7825 */ /* 0x000fe200078e024c */
[----:B------:R-:W-:Y:S01]  /*1940*/  BAR.SYNC.DEFER_BLOCKING 0x0 ;  /* 0x0000000000007b1d */ /* 0x000fe20000010000 */
[----:B------:R-:W-:Y:S02]  /*1950*/  ISETP.GE.AND P0, PT, R49, UR4, PT ;  /* 0x0000000431007c0c */ /* 0x000fe4000bf06270 */
[----:B------:R-:W-:-:S04]  /*1960*/  IMAD.WIDE R68, R103, 0x4, R68 ;  /* 0x0000000467447825 */ /* 0x000fc800078e0244 */
[----:B------:R-:W-:-:S04]  /*1970*/  IMAD.WIDE R66, R103, 0x4, R66 ;  /* 0x0000000467427825 */ /* 0x000fc800078e0242 */
[----:B------:R-:W-:-:S04]  /*1980*/  IMAD.WIDE R64, R103, 0x4, R64 ;  /* 0x0000000467407825 */ /* 0x000fc800078e0240 */
[----:B------:R-:W-:-:S04]  /*1990*/  IMAD.WIDE R62, R103, 0x4, R62 ;  /* 0x00000004673e7825 */ /* 0x000fc800078e023e */
[----:B------:R-:W-:-:S04]  /*19a0*/  IMAD.WIDE R28, R103, 0x4, R28 ;  /* 0x00000004671c7825 */ /* 0x000fc800078e021c */
[----:B-1----:R-:W-:Y:S01]  /*19b0*/  IMAD.WIDE R60, R103, 0x4, R60 ;  /* 0x00000004673c7825 */ /* 0x002fe200078e023c */
[----:B------:R-:W-:Y:S01]  /*19c0*/  @!PT LDS RZ, [RZ] ;  /* 0x00000000fffff984 */ /* 0x000fe20000000800 */
[----:B------:R-:W-:Y:S01]  /*19d0*/  @!PT LDS RZ, [RZ] ;  /* 0x00000000fffff984 */ /* 0x000fe20000000800 */
[----:B------:R-:W-:Y:S01]  /*19e0*/  @!PT LDS RZ, [RZ] ;  /* 0x00000000fffff984 */ /* 0x000fe20000000800 */
[----:B------:R1:W-:Y:S01]  /*19f0*/  LDGSTS.E [R125+0x2000], desc[UR18][R84.64], P3 ;  /* 0x02000000547d7fae */ /* 0x0003e20009921852 */
[----:B------:R-:W-:-:S03]  /*1a00*/  PLOP3.LUT P3, PT, PT, PT, UP0, 0x80, 0x0 ;  /* 0x000000000000781c */ /* 0x000fc60003f6f008 */
[----:B------:R2:W-:Y:S01]  /*1a10*/  LDGSTS.E [R125+0x2008], desc[UR18][R30.64], P2 ;  /* 0x020080001e7d7fae */ /* 0x0005e20009121852 */
[----:B------:R-:W-:Y:S02]  /*1a20*/  PLOP3.LUT P2, PT, PT, PT, UP0, 0x80, 0x0 ;  /* 0x000000000000781c */ /* 0x000fe40003f4f008 */
[----:B------:R-:W-:Y:S02]  /*1a30*/  SEL R108, R108, RZ, P3 ;  /* 0x000000ff6c6c7207 */ /* 0x000fe40001800000 */
[----:B------:R-:W-:Y:S02]  /*1a40*/  SEL R106, R106, RZ, P2 ;  /* 0x000000ff6a6a7207 */ /* 0x000fe40001000000 */
[----:B------:R-:W-:Y:S02]  /*1a50*/  ISETP.NE.U32.AND P3, PT, R108, RZ, PT ;  /* 0x000000ff6c00720c */ /* 0x000fe40003f65070 */
[----:B-1----:R-:W-:Y:S02]  /*1a60*/  SEL R84, RZ, 0x4, P1 ;  /* 0x00000004ff547807 */ /* 0x002fe40000800000 */
[----:B------:R-:W-:-:S02]  /*1a70*/  PLOP3.LUT P1, PT, PT, PT, UP0, 0x80, 0x0 ;  /* 0x000000000000781c */ /* 0x000fc40003f2f008 */
[----:B------:R-:W-:Y:S02]  /*1a80*/  SEL R84, R84, RZ, P4 ;  /* 0x000000ff54547207 */ /* 0x000fe40002000000 */
[----:B--2---:R-:W-:Y:S02]  /*1a90*/  SEL R30, RZ, 0x4, P0 ;  /* 0x00000004ff1e7807 */ /* 0x004fe40000000000 */
[----:B------:R-:W-:Y:S02]  /*1aa0*/  ISETP.GE.AND P4, PT, R88, UR4, PT ;  /* 0x0000000458007c0c */ /* 0x000fe4000bf86270 */
[----:B------:R-:W-:Y:S02]  /*1ab0*/  ISETP.NE.U32.AND P0, PT, R84, RZ, PT ;  /* 0x000000ff5400720c */ /* 0x000fe40003f05070 */
[----:B------:R-:W-:Y:S02]  /*1ac0*/  SEL R30, R30, RZ, P1 ;  /* 0x000000ff1e1e7207 */ /* 0x000fe40000800000 */
[----:B------:R-:W-:-:S02]  /*1ad0*/  ISETP.GE.AND P1, PT, R89, UR4, PT ;  /* 0x0000000459007c0c */ /* 0x000fc4000bf26270 */
[----:B------:R-:W-:Y:S02]  /*1ae0*/  SEL R84, RZ, 0x4, P4 ;  /* 0x00000004ff547807 */ /* 0x000fe40002000000 */
[----:B------:R-:W-:Y:S02]  /*1af0*/  PLOP3.LUT P4, PT, PT, PT, UP0, 0x80, 0x0 ;  /* 0x000000000000781c */ /* 0x000fe40003f8f008 */
[----:B------:R-:W-:Y:S02]  /*1b00*/  ISETP.NE.U32.AND P6, PT, R30, RZ, PT ;  /* 0x000000ff1e00720c */ /* 0x000fe40003fc5070 */
[----:B------:R-:W-:Y:S02]  /*1b10*/  SEL R30, RZ, 0x4, P1 ;  /* 0x00000004ff1e7807 */ /* 0x000fe40000800000 */
[----:B------:R-:W-:Y:S02]  /*1b20*/  ISETP.GE.AND P1, PT, R90, UR4, PT ;  /* 0x000000045a007c0c */ /* 0x000fe4000bf26270 */
[----:B------:R-:W-:-:S02]  /*1b30*/  SEL R84, R84, RZ, P4 ;  /* 0x000000ff54547207 */ /* 0x000fc40002000000 */
[----:B------:R-:W-:Y:S02]  /*1b40*/  PLOP3.LUT P4, PT, PT, PT, UP0, 0x80, 0x0 ;  /* 0x000000000000781c */ /* 0x000fe40003f8f008 */
[----:B------:R-:W-:Y:S02]  /*1b50*/  ISETP.NE.U32.AND P2, PT, R106, RZ, PT ;  /* 0x000000ff6a00720c */ /* 0x000fe40003f45070 */
[----:B------:R-:W-:Y:S02]  /*1b60*/  SEL R31, RZ, 0x4, P5 ;  /* 0x00000004ff1f7807 */ /* 0x000fe40002800000 */
[----:B------:R-:W-:Y:S02]  /*1b70*/  SEL R106, RZ, 0x4, P1 ;  /* 0x00000004ff6a7807 */ /* 0x000fe40000800000 */
[----:B------:R-:W-:Y:S02]  /*1b80*/  PLOP3.LUT P5, PT, PT, PT, UP0, 0x80, 0x0 ;  /* 0x000000000000781c */ /* 0x000fe40003faf008 */
[----:B------:R-:W-:-:S02]  /*1b90*/  SEL R85, R30, RZ, P4 ;  /* 0x000000ff1e557207 */ /* 0x000fc40002000000 */
[----:B------:R-:W-:Y:S02]  /*1ba0*/  ISETP.GE.AND P1, PT, R91, UR4, PT ;  /* 0x000000045b007c0c */ /* 0x000fe4000bf26270 */
[----:B------:R-:W-:Y:S01]  /*1bb0*/  ISETP.GE.AND P4, PT, R95, UR4, PT ;  /* 0x000000045f007c0c */ /* 0x000fe2000bf86270 */
[----:B------:R-:W-:Y:S01]  /*1bc0*/  LDGSTS.E [R123+0x2000], desc[UR18][R72.64], P2 ;  /* 0x02000000487b7fae */ /* 0x000fe20009121852 */
[----:B------:R-:W-:Y:S02]  /*1bd0*/  SEL R31, R31, RZ, P5 ;  /* 0x000000ff1f1f7207 */ /* 0x000fe40002800000 */
[----:B------:R-:W-:Y:S01]  /*1be0*/  SEL R30, RZ, 0x4, P1 ;  /* 0x00000004ff1e7807 */ /* 0x000fe20000800000 */
[----:B------:R-:W-:Y:S01]  /*1bf0*/  LDGSTS.E [R123+0x2008], desc[UR18][R80.64], P0 ;  /* 0x02008000507b7fae */ /* 0x000fe20008121852 */
[----:B------:R-:W-:Y:S02]  /*1c00*/  PLOP3.LUT P5, PT, PT, PT, UP0, 0x80, 0x0 ;  /* 0x000000000000781c */ /* 0x000fe40003faf008 */
[----:B------:R-:W-:Y:S01]  /*1c10*/  PLOP3.LUT P1, PT, PT, PT, UP0, 0x80, 0x0 ;  /* 0x000000000000781c */ /* 0x000fe20003f2f008 */
[----:B------:R-:W-:Y:S01]  /*1c20*/  LDGSTS.E [R117+0x2000], desc[UR18][R82.64], P6 ;  /* 0x0200000052757fae */ /* 0x000fe2000b121852 */
[----:B------:R-:W-:-:S02]  /*1c30*/  SEL R110, RZ, 0x4, P4 ;  /* 0x00000004ff6e7807 */ /* 0x000fc40002000000 */
[----:B------:R-:W-:Y:S02]  /*1c40*/  PLOP3.LUT P4, PT, PT, PT, UP0, 0x80, 0x0 ;  /* 0x000000000000781c */ /* 0x000fe40003f8f008 */
[----:B------:R-:W-:Y:S02]  /*1c50*/  SEL R106, R106, RZ, P5 ;  /* 0x000000ff6a6a7207 */ /* 0x000fe40002800000 */
[----:B------:R-:W-:Y:S02]  /*1c60*/  SEL R108, R30, RZ, P1 ;  /* 0x000000ff1e6c7207 */ /* 0x000fe40000800000 */
[----:B------:R-:W-:Y:S02]  /*1c70*/  ISETP.NE.U32.AND P5, PT, R31, RZ, PT ;  /* 0x000000ff1f00720c */ /* 0x000fe40003fa5070 */
[----:B------:R-:W-:Y:S02]  /*1c80*/  SEL R30, R110, RZ, P4 ;  /* 0x000000ff6e1e7207 */ /* 0x000fe40002000000 */
[----:B------:R-:W-:-:S02]  /*1c90*/  ISETP.NE.U32.AND P4, PT, R84, RZ, PT ;  /* 0x000000ff5400720c */ /* 0x000fc40003f85070 */
[----:B------:R-:W-:Y:S02]  /*1ca0*/  ISETP.NE.U32.AND P1, PT, R85, RZ, PT ;  /* 0x000000ff5500720c */ /* 0x000fe40003f25070 */
[----:B------:R-:W-:Y:S02]  /*1cb0*/  ISETP.NE.U32.AND P6, PT, R30, RZ, PT ;  /* 0x000000ff1e00720c */ /* 0x000fe40003fc5070 */
[----:B------:R-:W-:Y:S02]  /*1cc0*/  ISETP.NE.U32.AND P2, PT, R106, RZ, PT ;  /* 0x000000ff6a00720c */ /* 0x000fe40003f45070 */
[----:B------:R-:W-:Y:S01]  /*1cd0*/  ISETP.NE.U32.AND P0, PT, R108, RZ, PT ;  /* 0x000000ff6c00720c */ /* 0x000fe20003f05070 */
[----:B------:R-:W-:Y:S01]  /*1ce0*/  LDGSTS.E [R117+0x2008], desc[UR18][R78.64], P5 ;  /* 0x020080004e757fae */ /* 0x000fe2000a921852 */
[----:B------:R-:W-:-:S03]  /*1cf0*/  ISETP.GE.AND P5, PT, R101, UR4, PT ;  /* 0x0000000465007c0c */ /* 0x000fc6000bfa6270 */
[----:B------:R-:W-:Y:S01]  /*1d00*/  LDGSTS.E [R115+0x2000], desc[UR18][R70.64], P4 ;  /* 0x0200000046737fae */ /* 0x000fe2000a121852 */
[----:B------:R-:W-:-:S03]  /*1d10*/  ISETP.GE.AND P4, PT, R97, UR4, PT ;  /* 0x0000000461007c0c */ /* 0x000fc6000bf86270 */
[----:B------:R1:W-:Y:S01]  /*1d20*/  LDGSTS.E [R115+0x2008], desc[UR18][R74.64], P3 ;  /* 0x020080004a737fae */ /* 0x0003e20009921852 */
[----:B------:R-:W-:Y:S02]  /*1d30*/  ISETP.GE.AND P3, PT, R99, UR4, PT ;  /* 0x0000000463007c0c */ /* 0x000fe4000bf66270 */
[----:B------:R-:W-:Y:S01]  /*1d40*/  SEL R30, RZ, 0x4, P4 ;  /* 0x00000004ff1e7807 */ /* 0x000fe20002000000 */
[----:B------:R-:W-:Y:S01]  /*1d50*/  LDGSTS.E [R113+0x2000], desc[UR18][R76.64], P1 ;  /* 0x020000004c717fae */ /* 0x000fe20008921852 */
[----:B------:R-:W-:Y:S02]  /*1d60*/  PLOP3.LUT P1, PT, PT, PT, UP0, 0x80, 0x0 ;  /* 0x000000000000781c */ /* 0x000fe40003f2f008 */
[----:B------:R-:W-:Y:S01]  /*1d70*/  PLOP3.LUT P4, PT, PT, PT, UP0, 0x80, 0x0 ;  /* 0x000000000000781c */ /* 0x000fe20003f8f008 */
[----:B------:R-:W-:Y:S01]  /*1d80*/  LDGSTS.E [R113+0x2008], desc[UR18][R68.64], P2 ;  /* 0x0200800044717fae */ /* 0x000fe20009121852 */
[----:B------:R-:W-:Y:S02]  /*1d90*/  SEL R31, RZ, 0x4, P3 ;  /* 0x00000004ff1f7807 */ /* 0x000fe40001800000 */
[----:B------:R-:W-:Y:S01]  /*1da0*/  SEL R30, R30, RZ, P1 ;  /* 0x000000ff1e1e7207 */ /* 0x000fe20000800000 */
[----:B------:R-:W-:Y:S01]  /*1db0*/  LDGSTS.E [R111+0x2000], desc[UR18][R66.64], P0 ;  /* 0x02000000426f7fae */ /* 0x000fe20008121852 */
[----:B------:R-:W-:Y:S01]  /*1dc0*/  ISETP.GE.AND P1, PT, R9, UR4, PT ;  /* 0x0000000409007c0c */ /* 0x000fe2000bf26270 */
[----:B-1----:R-:W-:Y:S01]  /*1dd0*/  IMAD.SHL.U32 R115, R53, 0x20, RZ ;  /* 0x0000002035737824 */ /* 0x002fe200078e00ff */
[----:B------:R-:W-:Y:S01]  /*1de0*/  PLOP3.LUT P3, PT, PT, PT, UP0, 0x80, 0x0 ;  /* 0x000000000000781c */ /* 0x000fe20003f6f008 */
[----:B------:R1:W-:Y:S01]  /*1df0*/  LDGSTS.E [R111+0x2008], desc[UR18][R64.64], P6 ;  /* 0x02008000406f7fae */ /* 0x0003e2000b121852 */
[----:B------:R-:W-:Y:S01]  /*1e00*/  SEL R70, RZ, 0x4, P5 ;  /* 0x00000004ff467807 */ /* 0x000fe20002800000 */
[----:B------:R-:W-:Y:S01]  /*1e10*/  IMAD.WIDE R58, R115, 0x4, R58 ;  /* 0x00000004733a7825 */ /* 0x000fe200078e023a */
[----:B------:R-:W-:-:S02]  /*1e20*/  SEL R31, R31, RZ, P4 ;  /* 0x000000ff1f1f7207 */ /* 0x000fc40002000000 */
[----:B------:R-:W-:Y:S01]  /*1e30*/  ISETP.GE.AND P4, PT, R6, UR4, PT ;  /* 0x0000000406007c0c */ /* 0x000fe2000bf86270 */
[C---:B------:R-:W-:Y:S01]  /*1e40*/  IMAD.WIDE R56, R115.reuse, 0x4, R56 ;  /* 0x0000000473387825 */ /* 0x040fe200078e0238 */
[----:B------:R-:W-:Y:S02]  /*1e50*/  PLOP3.LUT P5, PT, PT, PT, UP0, 0x80, 0x0 ;  /* 0x000000000000781c */ /* 0x000fe40003faf008 */
[----:B------:R-:W-:Y:S01]  /*1e60*/  SEL R71, RZ, 0x4, P1 ;  /* 0x00000004ff477807 */ /* 0x000fe20000800000 */
[C---:B------:R-:W-:Y:S01]  /*1e70*/  IMAD.WIDE R54, R115.reuse, 0x4, R54 ;  /* 0x0000000473367825 */ /* 0x040fe200078e0236 */
[----:B------:R-:W-:Y:S02]  /*1e80*/  SEL R70, R70, RZ, P3 ;  /* 0x000000ff46467207 */ /* 0x000fe40001800000 */
[----:B------:R-:W-:Y:S01]  /*1e90*/  ISETP.NE.U32.AND P1, PT, R30, RZ, PT ;  /* 0x000000ff1e00720c */ /* 0x000fe20003f25070 */
[----:B-1----:R-:W-:Y:S01]  /*1ea0*/  IMAD.WIDE R64, R115, 0x4, R26 ;  /* 0x0000000473407825 */ /* 0x002fe200078e021a */
[----:B------:R-:W-:Y:S01]  /*1eb0*/  PLOP3.LUT P3, PT, PT, PT, UP0, 0x80, 0x0 ;  /* 0x000000000000781c */ /* 0x000fe20003f6f008 */
[----:B------:R-:W-:Y:S01]  /*1ec0*/  UISETP.GE.AND UP0, UPT, UR5, 0x20, UPT ;  /* 0x000000200500788c */ /* 0x000fe2000bf06270 */
[----:B------:R-:W-:Y:S01]  /*1ed0*/  SEL R30, RZ, 0x4, P4 ;  /* 0x00000004ff1e7807 */ /* 0x000fe20002000000 */
[----:B------:R-:W-:Y:S01]  /*1ee0*/  IMAD.SHL.U32 R53, R105, 0x8, RZ ;  /* 0x0000000869357824 */ /* 0x000fe200078e00ff */
[----:B------:R-:W-:-:S02]  /*1ef0*/  SEL R71, R71, RZ, P5 ;  /* 0x000000ff47477207 */ /* 0x000fc40002800000 */
[----:B------:R-:W-:Y:S02]  /*1f00*/  CS2R R26, SRZ ;  /* 0x00000000001a7805 */ /* 0x000fe4000001ff00 */
[----:B------:R-:W-:Y:S02]  /*1f10*/  ISETP.NE.U32.AND P5, PT, R31, RZ, PT ;  /* 0x000000ff1f00720c */ /* 0x000fe40003fa5070 */
[----:B------:R-:W-:Y:S02]  /*1f20*/  SEL R30, R30, RZ, P3 ;  /* 0x000000ff1e1e7207 */ /* 0x000fe40001800000 */
[----:B------:R-:W-:Y:S01]  /*1f30*/  ISETP.NE.U32.AND P4, PT, R70, RZ, PT ;  /* 0x000000ff4600720c */ /* 0x000fe20003f85070 */
[----:B------:R-:W-:Y:S01]  /*1f40*/  LDGSTS.E [R109+0x2000], desc[UR18][R62.64], P1 ;  /* 0x020000003e6d7fae */ /* 0x000fe20008921852 */
[----:B------:R-:W-:Y:S02]  /*1f50*/  ISETP.NE.U32.AND P2, PT, R71, RZ, PT ;  /* 0x000000ff4700720c */ /* 0x000fe40003f45070 */
[----:B------:R-:W-:Y:S01]  /*1f60*/  ISETP.NE.U32.AND P3, PT, R30, RZ, PT ;  /* 0x000000ff1e00720c */ /* 0x000fe20003f65070 */
[----:B------:R-:W-:Y:S01]  /*1f70*/  IMAD.WIDE R30, R103, 0x4, R24 ;  /* 0x00000004671e7825 */ /* 0x000fe200078e0218 */
[----:B------:R-:W-:-:S02]  /*1f80*/  PLOP3.LUT P0, PT, PT, PT, UP0, 0x40, 0x0 ;  /* 0x000000000000781c */ /* 0x000fc40003f0e808 */
[----:B------:R-:W-:Y:S02]  /*1f90*/  CS2R R24, SRZ ;  /* 0x0000000000187805 */ /* 0x000fe4000001ff00 */
[----:B------:R-:W-:Y:S01]  /*1fa0*/  LOP3.LUT R53, R53, 0x380, RZ, 0xc0, !PT ;  /* 0x0000038035357812 */ /* 0x000fe200078ec0ff */
[----:B------:R1:W-:Y:S04]  /*1fb0*/  LDGSTS.E [R109+0x2008], desc[UR18][R28.64], P5 ;  /* 0x020080001c6d7fae */ /* 0x0003e8000a921852 */
[----:B------:R-:W-:Y:S04]  /*1fc0*/  LDGSTS.E [R107+0x2000], desc[UR18][R60.64], P4 ;  /* 0x020000003c6b7fae */ /* 0x000fe8000a121852 */
[----:B------:R2:W-:Y:S04]  /*1fd0*/  LDGSTS.E [R107+0x2008], desc[UR18][R30.64], P2 ;  /* 0x020080001e6b7fae */ /* 0x0005e80009121852 */
[----:B------:R-:W0:Y:S01]  /*1fe0*/  LDGDEPBAR ;  /* 0x00000000000079af */ /* 0x000e220000000000 */
[----:B-1----:R-:W-:-:S03]  /*1ff0*/  CS2R R28, SRZ ;  /* 0x00000000001c7805 */ /* 0x002fc6000001ff00 */
[----:B------:R1:W-:Y:S04]  /*2000*/  LDGSTS.E [R121+0x6800], desc[UR18][R58.64], P3 ;  /* 0x068000003a797fae */ /* 0x0003e80009921852 */
[----:B------:R1:W-:Y:S01]  /*2010*/  LDGSTS.E [R121+0x6c00], desc[UR18][R56.64], P3 ;  /* 0x06c0000038797fae */ /* 0x0003e20009921852 */
[----:B--2---:R-:W-:-:S03]  /*2020*/  CS2R R30, SRZ ;  /* 0x00000000001e7805 */ /* 0x004fc6000001ff00 */
[----:B------:R1:W-:Y:S04]  /*2030*/  LDGSTS.E [R119+0x6a00], desc[UR18][R64.64], P3 ;  /* 0x06a0000040777fae */ /* 0x0003e80009921852 */
[----:B------:R1:W-:Y:S04]  /*2040*/  LDGSTS.E [R119+0x6e00], desc[UR18][R54.64], P3 ;  /* 0x06e0000036777fae */ /* 0x0003e80009921852 */
[----:B------:R-:W0:Y:S01]  /*2050*/  LDGDEPBAR ;  /* 0x00000000000079af */ /* 0x000e220000000000 */
[----:B------:R-:W-:Y:S05]  /*2060*/  @P0 BRA `(.L_x_0) ;  /* 0x0000001000740947 */ /* 0x000fea0003800000 */
[----:B------:R-:W-:Y:S01]  /*2070*/  SHF.R.S32.HI R25, RZ, 0x1f, R12 ;  /* 0x0000001fff197819 */ /* 0x000fe2000001140c */
[----:B------:R-:W-:Y:S01]  /*2080*/  IMAD.SHL.U32 R81, R115, 0x8, RZ ;  /* 0x0000000873517824 */ /* 0x000fe200078e00ff */
[----:B------:R-:W-:Y:S01]  /*2090*/  SHF.R.S32.HI R24, RZ, 0x1f, R21 ;  /* 0x0000001fff187819 */ /* 0x000fe20000011415 */
[----:B------:R-:W-:Y:S01]  /*20a0*/  USHF.R.S32.HI UR4, URZ, 0x1f, UR5 ;  /* 0x0000001f3f047899 */ /* 0x000fe20008011405 */
[----:B------:R-:W-:Y:S01]  /*20b0*/  SHF.L.U64.HI R28, R12, 0x2, R25 ;  /* 0x000000020c1c7819 */ /* 0x000fe20000010219 */
[-C--:B------:R-:W-:Y:S01]  /*20c0*/  IMAD R71, R101, R52.reuse, RZ ;  /* 0x0000003465477224 */ /* 0x080fe200078e02ff */
[----:B------:R-:W-:Y:S01]  /*20d0*/  SHF.R.S32.HI R25, RZ, 0x1f, R14 ;  /* 0x0000001fff197819 */ /* 0x000fe2000001140e */
[----:B------:R-:W-:Y:S01]  /*20e0*/  ULEA.HI UR4, UR4, UR5, URZ, 0x5 ;  /* 0x0000000504047291 */ /* 0x000fe2000f8f283f */
[----:B------:R-:W-:Y:S01]  /*20f0*/  SHF.R.S32.HI R26, RZ, 0x1f, R23 ;  /* 0x0000001fff1a7819 */ /* 0x000fe20000011417 */
[-C--:B------:R-:W-:Y:S01]  /*2100*/  IMAD R69, R99, R52.reuse, RZ ;  /* 0x0000003463457224 */ /* 0x080fe200078e02ff */
[----:B------:R-:W-:Y:S01]  /*2110*/  SHF.R.S32.HI R12, RZ, 0x1f, R33 ;  /* 0x0000001fff0c7819 */ /* 0x000fe20000011421 */
[----:B------:R-:W-:Y:S01]  /*2120*/  IMAD R73, R95, R52, RZ ;  /* 0x000000345f497224 */ /* 0x000fe200078e02ff */
[----:B------:R-:W-:Y:S01]  /*2130*/  SHF.L.U64.HI R21, R21, 0x2, R24 ;  /* 0x0000000215157819 */ /* 0x000fe20000010218 */
[----:B------:R-:W-:Y:S01]  /*2140*/  USHF.R.S32.HI UR13, URZ, 0x5, UR4 ;  /* 0x000000053f0d7899 */ /* 0x000fe20008011404 */
[----:B------:R-:W-:-:S02]  /*2150*/  SHF.L.U64.HI R14, R14, 0x2, R25 ;  /* 0x000000020e0e7819 */ /* 0x000fc40000010219 */
[----:B------:R-:W-:Y:S02]  /*2160*/  CS2R R30, SRZ ;  /* 0x00000000001e7805 */ /* 0x000fe4000001ff00 */
[----:B------:R-:W-:Y:S01]  /*2170*/  SHF.L.U64.HI R23, R23, 0x2, R26 ;  /* 0x0000000217177819 */ /* 0x000fe2000001021a */
[----:B------:R-:W-:Y:S01]  /*2180*/  UIADD3 UR14, UR14, -0x40, URZ ;  /* 0xffffffc00e0e7890 */ /* 0x000fe2000fffe03f */
[----:B------:R-:W-:Y:S01]  /*2190*/  SHF.L.U64.HI R33, R33, 0x2, R12 ;  /* 0x0000000221217819 */ /* 0x000fe2000001020c */
[----:B------:R-:W-:Y:S01]  /*21a0*/  UMOV UR15, 0x1 ;  /* 0x00000001000f7882 */ /* 0x000fe20000000000 */
[----:B------:R-:W-:Y:S01]  /*21b0*/  SHF.R.S32.HI R24, RZ, 0x1f, R37 ;  /* 0x0000001fff187819 */ /* 0x000fe20000011425 */
[----:B------:R-:W-:Y:S01]  /*21c0*/  UIADD3 UR17, UR13, -0x2, URZ ;  /* 0xfffffffe0d117890 */ /* 0x000fe2000fffe03f */
[----:B------:R-:W-:Y:S01]  /*21d0*/  SHF.R.S32.HI R25, RZ, 0x1f, R16 ;  /* 0x0000001fff197819 */ /* 0x000fe20000011410 */
[----:B------:R-:W-:Y:S01]  /*21e0*/  UMOV UR16, 0xffffffff ;  /* 0xffffffff00107882 */ /* 0x000fe20000000000 */
[----:B------:R-:W-:Y:S01]  /*21f0*/  SHF.R.S32.HI R27, RZ, 0x1f, R18 ;  /* 0x0000001fff1b7819 */ /* 0x000fe20000011412 */
[----:B------:R-:W-:Y:S01]  /*2200*/  UMOV UR4, URZ ;  /* 0x0000003f00047c82 */ /* 0x000fe20008000000 */
[----:B------:R-:W-:-:S02]  /*2210*/  SHF.R.S32.HI R12, RZ, 0x1f, R35 ;  /* 0x0000001fff0c7819 */ /* 0x000fc40000011423 */
[----:B------:R-:W-:Y:S02]  /*2220*/  SHF.R.S32.HI R26, RZ, 0x1f, R115 ;  /* 0x0000001fff1a7819 */ /* 0x000fe40000011473 */
[----:B------:R-:W-:Y:S02]  /*2230*/  SHF.L.U64.HI R37, R37, 0x2, R24 ;  /* 0x0000000225257819 */ /* 0x000fe40000010218 */
[----:B------:R-:W-:Y:S02]  /*2240*/  SHF.L.U64.HI R16, R16, 0x2, R25 ;  /* 0x0000000210107819 */ /* 0x000fe40000010219 */
[----:B------:R-:W-:Y:S02]  /*2250*/  SHF.L.U64.HI R18, R18, 0x2, R27 ;  /* 0x0000000212127819 */ /* 0x000fe4000001021b */
[----:B------:R-:W-:Y:S02]  /*2260*/  SHF.L.U64.HI R35, R35, 0x2, R12 ;  /* 0x0000000223237819 */ /* 0x000fe4000001020c */
[----:B------:R-:W-:-:S02]  /*2270*/  SHF.R.S32.HI R27, RZ, 0x1f, R48 ;  /* 0x0000001fff1b7819 */ /* 0x000fc40000011430 */
[----:B------:R-:W-:Y:S02]  /*2280*/  SHF.R.S32.HI R24, RZ, 0x1f, R47 ;  /* 0x0000001fff187819 */ /* 0x000fe4000001142f */
[----:B------:R-:W-:Y:S02]  /*2290*/  SHF.R.S32.HI R25, RZ, 0x1f, R46 ;  /* 0x0000001fff197819 */ /* 0x000fe4000001142e */
[----:B------:R-:W-:Y:S02]  /*22a0*/  SHF.L.U64.HI R105, R115, 0x3, R26 ;  /* 0x0000000373697819 */ /* 0x000fe4000001021a */
[-C--:B-1----:R-:W-:Y:S02]  /*22b0*/  LEA R119, P0, R48, R81.reuse, 0x2 ;  /* 0x0000005130777211 */ /* 0x082fe400078010ff */
[-C--:B------:R-:W-:Y:S02]  /*22c0*/  LEA R77, P1, R47, R81.reuse, 0x2 ;  /* 0x000000512f4d7211 */ /* 0x080fe400078210ff */
[----:B------:R-:W-:-:S02]  /*22d0*/  LEA R79, P2, R46, R81, 0x2 ;  /* 0x000000512e4f7211 */ /* 0x000fc400078410ff */
[----:B------:R-:W-:Y:S02]  /*22e0*/  SHF.R.S32.HI R12, RZ, 0x1f, R45 ;  /* 0x0000001fff0c7819 */ /* 0x000fe4000001142d */
[----:B------:R-:W-:Y:S02]  /*22f0*/  LEA R81, P3, R45, R81, 0x2 ;  /* 0x000000512d517211 */ /* 0x000fe400078610ff */
[-C--:B------:R-:W-:Y:S02]  /*2300*/  LEA.HI.X R27, R48, R105.reuse, R27, 0x2, P0 ;  /* 0x00000069301b7211 */ /* 0x080fe400000f141b */
[-C--:B------:R-:W-:Y:S02]  /*2310*/  LEA.HI.X R24, R47, R105.reuse, R24, 0x2, P1 ;  /* 0x000000692f187211 */ /* 0x080fe400008f1418 */
[-C--:B------:R-:W-:Y:S02]  /*2320*/  LEA.HI.X R25, R46, R105.reuse, R25, 0x2, P2 ;  /* 0x000000692e197211 */ /* 0x080fe400010f1419 */
[----:B------:R-:W-:Y:S01]  /*2330*/  LEA.HI.X R105, R45, R105, R12, 0x2, P3 ;  /* 0x000000692d697211 */ /* 0x000fe200018f140c */
[----:B------:R-:W-:Y:S01]  /*2340*/  IMAD R45, R97, R52, RZ ;  /* 0x00000034612d7224 */ /* 0x000fe200078e02ff */
[----:B------:R-:W-:Y:S01]  /*2350*/  LEA R12, P4, R103, R20, 0x3 ;  /* 0x00000014670c7211 */ /* 0x000fe200078818ff */
[----:B------:R-:W-:Y:S01]  /*2360*/  IMAD.SHL.U32 R52, R115, 0x4, RZ ;  /* 0x0000000473347824 */ /* 0x000fe200078e00ff */
[----:B------:R-:W-:-:S02]  /*2370*/  SHF.R.S32.HI R62, RZ, 0x1f, R103 ;  /* 0x0000001fff3e7819 */ /* 0x000fc40000011467 */
[----:B------:R-:W-:Y:S02]  /*2380*/  IADD3 R119, P0, R119, UR10, RZ ;  /* 0x0000000a77777c10 */ /* 0x000fe4000ff1e0ff */
[----:B------:R-:W-:Y:S02]  /*2390*/  IADD3 R77, P1, R77, UR10, RZ ;  /* 0x0000000a4d4d7c10 */ /* 0x000fe4000ff3e0ff */
[----:B------:R-:W-:Y:S02]  /*23a0*/  IADD3 R79, P2, R79, UR10, RZ ;  /* 0x0000000a4f4f7c10 */ /* 0x000fe4000ff5e0ff */
[----:B------:R-:W-:Y:S02]  /*23b0*/  IADD3 R12, P5, R12, UR8, RZ ;  /* 0x000000080c0c7c10 */ /* 0x000fe4000ffbe0ff */
[----:B------:R-:W-:Y:S02]  /*23c0*/  IADD3 R81, P3, R81, UR10, RZ ;  /* 0x0000000a51517c10 */ /* 0x000fe4000ff7e0ff */
[----:B------:R-:W-:-:S02]  /*23d0*/  LEA.HI.X R20, R103, R28, R62, 0x3, P4 ;  /* 0x0000001c67147211 */ /* 0x000fc400020f1c3e */
[----:B------:R-:W-:Y:S02]  /*23e0*/  CS2R R28, SRZ ;  /* 0x00000000001c7805 */ /* 0x000fe4000001ff00 */
[----:B------:R-:W-:Y:S02]  /*23f0*/  SHF.R.S32.HI R60, RZ, 0x1f, R19 ;  /* 0x0000001fff3c7819 */ /* 0x000fe40000011413 */
[----:B------:R-:W-:Y:S02]  /*2400*/  SHF.R.S32.HI R58, RZ, 0x1f, R17 ;  /* 0x0000001fff3a7819 */ /* 0x000fe40000011411 */
[----:B------:R-:W-:Y:S02]  /*2410*/  SHF.R.S32.HI R56, RZ, 0x1f, R15 ;  /* 0x0000001fff387819 */ /* 0x000fe4000001140f */
[----:B------:R-:W-:Y:S02]  /*2420*/  SHF.R.S32.HI R54, RZ, 0x1f, R13 ;  /* 0x0000001fff367819 */ /* 0x000fe4000001140d */
[----:B------:R-:W-:-:S02]  /*2430*/  SHF.R.S32.HI R46, RZ, 0x1f, R11 ;  /* 0x0000001fff2e7819 */ /* 0x000fc4000001140b */
[----:B------:R-:W-:Y:S02]  /*2440*/  IADD3.X R75, R27, UR11, RZ, P0, !PT ;  /* 0x0000000b1b4b7c10 */ /* 0x000fe400087fe4ff */
[----:B------:R-:W-:Y:S02]  /*2450*/  IADD3.X R83, R24, UR11, RZ, P1, !PT ;  /* 0x0000000b18537c10 */ /* 0x000fe40008ffe4ff */
[----:B------:R-:W-:Y:S02]  /*2460*/  IADD3.X R85, R25, UR11, RZ, P2, !PT ;  /* 0x0000000b19557c10 */ /* 0x000fe400097fe4ff */
[----:B------:R-:W-:Y:S02]  /*2470*/  CS2R R24, SRZ ;  /* 0x0000000000187805 */ /* 0x000fe4000001ff00 */
[----:B------:R-:W-:Y:S02]  /*2480*/  SHF.L.U64.HI R48, R115, 0x2, R26 ;  /* 0x0000000273307819 */ /* 0x000fe4000001021a */
[----:B------:R-:W-:-:S02]  /*2490*/  CS2R R26, SRZ ;  /* 0x00000000001a7805 */ /* 0x000fc4000001ff00 */
[----:B------:R-:W-:Y:S02]  /*24a0*/  IADD3.X R105, R105, UR11, RZ, P3, !PT ;  /* 0x0000000b69697c10 */ /* 0x000fe40009ffe4ff */
[----:B------:R-:W-:Y:S02]  /*24b0*/  IADD3.X R20, R20, UR9, RZ, P5, !PT ;  /* 0x0000000914147c10 */ /* 0x000fe4000affe4ff */
[----:B------:R-:W-:Y:S02]  /*24c0*/  SHF.L.U64.HI R109, R103, 0x2, R62 ;  /* 0x00000002676d7819 */ /* 0x000fe4000001023e */
[----:B------:R-:W-:Y:S02]  /*24d0*/  SHF.L.U64.HI R111, R19, 0x2, R60 ;  /* 0x00000002136f7819 */ /* 0x000fe4000001023c */
[----:B------:R-:W-:Y:S02]  /*24e0*/  SHF.L.U64.HI R113, R17, 0x2, R58 ;  /* 0x0000000211717819 */ /* 0x000fe4000001023a */
[----:B------:R-:W-:-:S02]  /*24f0*/  SHF.L.U64.HI R115, R15, 0x2, R56 ;  /* 0x000000020f737819 */ /* 0x000fc40000010238 */
[----:B------:R-:W-:Y:S02]  /*2500*/  SHF.L.U64.HI R117, R13, 0x2, R54 ;  /* 0x000000020d757819 */ /* 0x000fe40000010236 */
[----:B------:R-:W-:-:S07]  /*2510*/  SHF.L.U64.HI R107, R11, 0x2, R46 ;  /* 0x000000020b6b7819 */ /* 0x000fce000001022e */
.L_x_1:
[----:B------:R-:W-:Y:S01]  /*2520*/  UIADD3 UR16, UR16, 0x1, URZ ;  /* 0x0000000110107890 */ /* 0x000fe2000fffe03f */
[----:B------:R-:W-:-:S04]  /*2530*/  DEPBAR.LE SB0, 0x2 ;  /* 0x000080800000791a */ /* 0x000fc80000000000 */
[----:B------:R-:W-:Y:S01]  /*2540*/  BAR.SYNC.DEFER_BLOCKING 0x0 ;  /* 0x0000000000007b1d */ /* 0x000fe20000010000 */
[----:B------:R-:W-:Y:S01]  /*2550*/  UISETP.GT.AND UP0, UPT, UR16, 0x2, UPT ;  /* 0x000000021000788c */ /* 0x000fe2000bf04270 */
[----:B------:R-:W-:Y:S01]  /*2560*/  ISETP.GE.AND P6, PT, R3, UR14, PT ;  /* 0x0000000e03007c0c */ /* 0x000fe2000bfc6270 */
[----:B------:R-:W-:Y:S01]  /*2570*/  UIADD3 UR15, UR15, 0x1, URZ ;  /* 0x000000010f0f7890 */ /* 0x000fe2000fffe03f */
[----:B------:R-:W-:Y:S01]  /*2580*/  ISETP.GE.AND P4, PT, R32, UR14, PT ;  /* 0x0000000e20007c0c */ /* 0x000fe2000bf86270 */
[----:B------:R-:W-:Y:S01]  /*2590*/  USEL UR16, UR16, URZ, !UP0 ;  /* 0x0000003f10107287 */ /* 0x000fe2000c000000 */
[----:B------:R-:W-:Y:S01]  /*25a0*/  ISETP.GE.AND P3, PT, R34, UR14, PT ;  /* 0x0000000e22007c0c */ /* 0x000fe2000bf66270 */
[----:B------:R-:W-:Y:S01]  /*25b0*/  UMOV UR9, 0x40000040 ;  /* 0x4000004000097882 */ /* 0x000fe20000000000 */
[----:B------:R-:W-:Y:S01]  /*25c0*/  UMOV UR11, 0x40000040 ;  /* 0x40000040000b7882 */ /* 0x000fe20000000000 */
[----:B------:R-:W-:Y:S01]  /*25d0*/  ULEA UR6, UR16, UR12, 0xb ;  /* 0x0000000c10067291 */ /* 0x000fe2000f8e583f */
[----:B------:R-:W-:Y:S01]  /*25e0*/  SEL R46, RZ, 0x4, P6 ;  /* 0x00000004ff2e7807 */ /* 0x000fe20003000000 */
[----:B------:R-:W-:Y:S01]  /*25f0*/  ULEA UR5, UR16, UR12, 0xd ;  /* 0x0000000c10057291 */ /* 0x000fe2000f8e683f */
[----:B------:R-:W-:Y:S01]  /*2600*/  ISETP.GE.AND P5, PT, R8, UR14, PT ;  /* 0x0000000e08007c0c */ /* 0x000fe2000bfa6270 */
[----:B------:R-:W-:Y:S01]  /*2610*/  UIADD3 UR6, UR6, 0x6000, URZ ;  /* 0x0000600006067890 */ /* 0x000fe2000fffe03f */
[----:B--2---:R-:W-:Y:S01]  /*2620*/  SEL R54, RZ, 0x4, P4 ;  /* 0x00000004ff367807 */ /* 0x004fe20002000000 */
[----:B------:R-:W-:Y:S01]  /*2630*/  USHF.R.U32.HI UR5, URZ, 0x4, UR5 ;  /* 0x000000043f057899 */ /* 0x000fe20008011605 */
[----:B------:R-:W-:Y:S01]  /*2640*/  SEL R55, RZ, 0x4, P3 ;  /* 0x00000004ff377807 */ /* 0x000fe20001800000 */
[----:B------:R-:W-:Y:S01]  /*2650*/  USHF.R.U32.HI UR6, URZ, 0x4, UR6 ;  /* 0x000000043f067899 */ /* 0x000fe20008011606 */
[----:B------:R-:W-:Y:S01]  /*2660*/  SEL R47, RZ, 0x4, P5 ;  /* 0x00000004ff2f7807 */ /* 0x000fe20002800000 */
[----:B------:R-:W-:Y:S01]  /*2670*/  USGXT.U32 UR8, UR5, 0xe ;  /* 0x0000000e0508789a */ /* 0x000fe20008000000 */
[----:B------:R-:W-:Y:S01]  /*2680*/  ISETP.GE.AND P4, PT, R49, UR14, PT ;  /* 0x0000000e31007c0c */ /* 0x000fe2000bf86270 */
[----:B------:R-:W-:Y:S01]  /*2690*/  USGXT.U32 UR10, UR6, 0xe ;  /* 0x0000000e060a789a */ /* 0x000fe20008000000 */
[----:B------:R-:W-:Y:S01]  /*26a0*/  ISETP.GE.AND P5, PT, R86, UR14, PT ;  /* 0x0000000e56007c0c */ /* 0x000fe2000bfa6270 */
[----:B------:R-:W-:Y:S01]  /*26b0*/  UMOV UR5, URZ ;  /* 0x0000003f00057c82 */ /* 0x000fe20008000000 */
[----:B------:R-:W-:Y:S01]  /*26c0*/  WARPGROUP.ARRIVE ;  /* 0x00000000000079c5 */ /* 0x000fe20000000000 */
[----:B------:R-:W-:-:S05]  /*26d0*/  UMOV UR6, URZ ;  /* 0x0000003f00067c82 */ /* 0x000fca0008000000 */
[----:B------:R-:W-:Y:S01]  /*26e0*/  HGMMA.64x16x8.F32.TF32 R24, gdesc[UR8], R24 ;  /* 0x04200000081879f0 */ /* 0x000fe20008702818 */
[----:B------:R-:W-:Y:S02]  /*26f0*/  UIADD3 UR8, UP0, UR8, 0x2, URZ ;  /* 0x0000000208087890 */ /* 0x000fe4000ff1e03f */
[----:B------:R-:W-:Y:S02]  /*2700*/  UIADD3 UR10, UP1, UR10, 0x2, URZ ;  /* 0x000000020a0a7890 */ /* 0x000fe4000ff3e03f */
[----:B------:R-:W-:Y:S02]  /*2710*/  UIADD3.X UR9, UR5, 0x40000040, URZ, UP0, !UPT ;  /* 0x4000004005097890 */ /* 0x000fe400087fe43f */
[----:B------:R-:W-:Y:S02]  /*2720*/  UIADD3.X UR11, UR6, 0x40000040, URZ, UP1, !UPT ;  /* 0x40000040060b7890 */ /* 0x000fe40008ffe43f */
[----:B------:R-:W-:Y:S02]  /*2730*/  UIADD3.64 UR20, UR8, 0x2, URZ ;  /* 0x0000000208147897 */ /* 0x000fe4000fffe03f */
[----:B------:R-:W-:-:S02]  /*2740*/  UIADD3.64 UR22, UR10, 0x2, URZ ;  /* 0x000000020a167897 */ /* 0x000fc4000fffe03f */
[----:B------:R-:W-:Y:S02]  /*2750*/  UISETP.GE.AND UP1, UPT, UR4, UR17, UPT ;  /* 0x000000110400728c */ /* 0x000fe4000bf26270 */
[----:B------:R-:W-:Y:S02]  /*2760*/  UISETP.GT.AND UP0, UPT, UR15, 0x2, UPT ;  /* 0x000000020f00788c */ /* 0x000fe4000bf04270 */
[----:B------:R-:W-:Y:S02]  /*2770*/  UIADD3 UR4, UR4, 0x1, URZ ;  /* 0x0000000104047890 */ /* 0x000fe4000fffe03f */
[----:B------:R-:W-:Y:S01]  /*2780*/  PLOP3.LUT P2, PT, PT, PT, UP1, 0x40, 0x0 ;  /* 0x000000000000781c */ /* 0x000fe20003f4e818 */
[----:B------:R-:W-:Y:S01]  /*2790*/  USEL UR15, UR15, URZ, !UP0 ;  /* 0x0000003f0f0f7287 */ /* 0x000fe2000c000000 */
[----:B------:R-:W-:Y:S01]  /*27a0*/  PLOP3.LUT P0, PT, PT, PT, UP1, 0x40, 0x0 ;  /* 0x000000000000781c */ /* 0x000fe20003f0e818 */
[----:B------:R-:W-:Y:S01]  /*27b0*/  UISETP.NE.U32.AND UP0, UPT, UR13, UR4, UPT ;  /* 0x000000040d00728c */ /* 0x000fe2000bf05070 */
[----:B------:R-:W-:Y:S01]  /*27c0*/  PLOP3.LUT P6, PT, PT, PT, UP1, 0x40, 0x0 ;  /* 0x000000000000781c */ /* 0x000fe20003fce818 */
[----:B------:R-:W-:Y:S01]  /*27d0*/  ULEA UR5, UR15, UR12, 0xd ;  /* 0x0000000c0f057291 */ /* 0x000fe2000f8e683f */
[----:B------:R-:W-:-:S02]  /*27e0*/  SEL R46, R46, RZ, P2 ;  /* 0x000000ff2e2e7207 */ /* 0x000fc40001000000 */
[----:B------:R-:W-:Y:S02]  /*27f0*/  PLOP3.LUT P1, PT, PT, PT, UP1, 0x40, 0x0 ;  /* 0x000000000000781c */ /* 0x000fe40003f2e818 */
[----:B------:R-:W-:Y:S01]  /*2800*/  SEL R54, R54, RZ, P0 ;  /* 0x000000ff36367207 */ /* 0x000fe20000000000 */
[----:B------:R-:W-:Y:S01]  /*2810*/  VIADD R61, R22, UR5 ;  /* 0x00000005163d7c36 */ /* 0x000fe20008000000 */
[----:B------:R-:W-:Y:S01]  /*2820*/  SEL R55, R55, RZ, P6 ;  /* 0x000000ff37377207 */ /* 0x000fe20003000000 */
[----:B------:R-:W-:Y:S01]  /*2830*/  VIADD R63, R87, UR5 ;  /* 0x00000005573f7c36 */ /* 0x000fe20008000000 */
[----:B------:R-:W-:Y:S01]  /*2840*/  ISETP.NE.U32.AND P0, PT, R46, RZ, PT ;  /* 0x000000ff2e00720c */ /* 0x000fe20003f05070 */
[----:B------:R-:W-:Y:S01]  /*2850*/  VIADD R67, R94, UR5 ;  /* 0x000000055e437c36 */ /* 0x000fe20008000000 */
[----:B------:R-:W-:Y:S01]  /*2860*/  SEL R47, R47, RZ, P1 ;  /* 0x000000ff2f2f7207 */ /* 0x000fe20000800000 */
[----:B------:R-:W-:Y:S01]  /*2870*/  VIADD R121, R96, UR5 ;  /* 0x0000000560797c36 */ /* 0x000fe20008000000 */
[----:B------:R-:W-:Y:S01]  /*2880*/  LEA R46, P6, R11, R12, 0x2 ;  /* 0x0000000c0b2e7211 */ /* 0x000fe200078c10ff */
[----:B------:R-:W-:Y:S01]  /*2890*/  VIADD R123, R98, UR5 ;  /* 0x00000005627b7c36 */ /* 0x000fe20008000000 */
[----:B------:R-:W-:Y:S01]  /*28a0*/  ISETP.NE.U32.AND P2, PT, R47, RZ, PT ;  /* 0x000000ff2f00720c */ /* 0x000fe20003f45070 */
[----:B------:R-:W-:Y:S01]  /*28b0*/  VIADD R125, R100, UR5 ;  /* 0x00000005647d7c36 */ /* 0x000fe20008000000 */
[----:B------:R-:W-:Y:S01]  /*28c0*/  ISETP.NE.U32.AND P1, PT, R54, RZ, PT ;  /* 0x000000ff3600720c */ /* 0x000fe20003f25070 */
[----:B------:R-:W-:Y:S01]  /*28d0*/  IMAD.X R47, R20, 0x1, R107, P6 ;  /* 0x00000001142f7824 */ /* 0x000fe200030e066b */
[----:B------:R-:W-:-:S02]  /*28e0*/  PLOP3.LUT P6, PT, PT, PT, UP1, 0x40, 0x0 ;  /* 0x000000000000781c */ /* 0x000fc40003fce818 */
[----:B------:R-:W-:Y:S02]  /*28f0*/  SEL R54, RZ, 0x4, P4 ;  /* 0x00000004ff367807 */ /* 0x000fe40002000000 */
[----:B------:R-:W-:Y:S02]  /*2900*/  ISETP.NE.U32.AND P3, PT, R55, RZ, PT ;  /* 0x000000ff3700720c */ /* 0x000fe40003f65070 */
[----:B------:R-:W-:Y:S02]  /*2910*/  SEL R55, RZ, 0x4, P5 ;  /* 0x00000004ff377807 */ /* 0x000fe40002800000 */
[----:B------:R-:W-:Y:S01]  /*2920*/  SEL R57, R54, RZ, P6 ;  /* 0x000000ff36397207 */ /* 0x000fe20003000000 */
[----:B------:R-:W-:Y:S01]  /*2930*/  HGMMA.64x16x8.F32.TF32 R24, gdesc[UR8], R24 ;  /* 0x04200000081879f0 */ /* 0x000fe20008702818 */
[----:B------:R-:W-:Y:S01]  /*2940*/  UIADD3.64 UR8, UR8, 0x4, URZ ;  /* 0x0000000408087897 */ /* 0x000fe2000fffe03f */
[----:B------:R-:W-:Y:S01]  /*2950*/  PLOP3.LUT P4, PT, PT, PT, UP1, 0x40, 0x0 ;  /* 0x000000000000781c */ /* 0x000fe20003f8e818 */
[----:B------:R-:W-:Y:S01]  /*2960*/  UIADD3.64 UR10, UR10, 0x4, URZ ;  /* 0x000000040a0a7897 */ /* 0x000fe2000fffe03f */
[----:B------:R-:W-:-:S02]  /*2970*/  LEA R54, P5, R13, R12, 0x2 ;  /* 0x0000000c0d367211 */ /* 0x000fc400078a10ff */
[----:B------:R-:W-:Y:S02]  /*2980*/  LEA R56, P6, R15, R12, 0x2 ;  /* 0x0000000c0f387211 */ /* 0x000fe400078c10ff */
[----:B------:R-:W-:Y:S01]  /*2990*/  SEL R58, R55, RZ, P4 ;  /* 0x000000ff373a7207 */ /* 0x000fe20002000000 */
[C---:B------:R-:W-:Y:S01]  /*29a0*/  IMAD.X R55, R20.reuse, 0x1, R117, P5 ;  /* 0x0000000114377824 */ /* 0x040fe200028e0675 */
[----:B------:R-:W-:Y:S01]  /*29b0*/  ISETP.NE.U32.AND P4, PT, R57, RZ, PT ;  /* 0x000000ff3900720c */ /* 0x000fe20003f85070 */
[----:B------:R-:W-:Y:S01]  /*29c0*/  IMAD.X R57, R20, 0x1, R115, P6 ;  /* 0x0000000114397824 */ /* 0x000fe200030e0673 */
[----:B------:R-:W-:Y:S02]  /*29d0*/  ISETP.NE.U32.AND P5, PT, R58, RZ, PT ;  /* 0x000000ff3a00720c */ /* 0x000fe40003fa5070 */
[----:B------:R-:W-:Y:S01]  /*29e0*/  PLOP3.LUT P6, PT, PT, PT, UP1, 0x40, 0x0 ;  /* 0x000000000000781c */ /* 0x000fe20003fce818 */
[----:B------:R-:W-:Y:S04]  /*29f0*/  HGMMA.64x16x8.F32.TF32 R24, gdesc[UR20], R24 ;  /* 0x04200000141879f0 */ /* 0x000fe80008702818 */
[----:B------:R-:W-:Y:S03]  /*2a00*/  HGMMA.64x16x8.F32.TF32 R24, gdesc[UR8], R24, gsb0 ;  /* 0x04200000081879f0 */ /* 0x000fe60008002818 */
[----:B------:R-:W-:-:S02]  /*2a10*/  WARPGROUP.DEPBAR.LE gsb0, 0x1 ;  /* 0x00008000000079c5 */ /* 0x000fc40000010100 */
[----:B------:R-:W-:Y:S06]  /*2a20*/  BAR.SYNC.DEFER_BLOCKING 0x0 ;  /* 0x0000000000007b1d */ /* 0x000fec0000010000 */
[----:B------:R-:W-:Y:S01]  /*2a30*/  @!PT LDS RZ, [RZ] ;  /* 0x00000000fffff984 */ /* 0x000fe20000000800 */
[----:B------:R-:W-:Y:S01]  /*2a40*/  @!PT LDS RZ, [RZ] ;  /* 0x00000000fffff984 */ /* 0x000fe20000000800 */
[----:B------:R-:W-:Y:S01]  /*2a50*/  @!PT LDS RZ, [RZ] ;  /* 0x00000000fffff984 */ /* 0x000fe20000000800 */
[----:B------:R1:W-:Y:S01]  /*2a60*/  LDGSTS.E [R61], desc[UR18][R46.64], P0 ;  /* 0x000000002e3d7fae */ /* 0x0003e20008121852 */
[----:B------:R-:W-:-:S03]  /*2a70*/  ISETP.GE.AND P0, PT, R88, UR14, PT ;  /* 0x0000000e58007c0c */ /* 0x000fc6000bf06270 */
[----:B------:R2:W-:Y:S01]  /*2a80*/  LDGSTS.E [R61+0x8], desc[UR18][R54.64], P2 ;  /* 0x00008000363d7fae */ /* 0x0005e20009121852 */
[----:B------:R-:W-:Y:S02]  /*2a90*/  ISETP.GE.AND P2, PT, R7, UR14, PT ;  /* 0x0000000e07007c0c */ /* 0x000fe4000bf46270 */
[----:B------:R-:W-:Y:S01]  /*2aa0*/  SEL R60, RZ, 0x4, P0 ;  /* 0x00000004ff3c7807 */ /* 0x000fe20000000000 */
[----:B------:R3:W-:Y:S01]  /*2ab0*/  LDGSTS.E [R63], desc[UR18][R56.64], P1 ;  /* 0x00000000383f7fae */ /* 0x0007e20008921852 */
[----:B------:R-:W-:Y:S02]  /*2ac0*/  LEA R58, P1, R17, R12, 0x2 ;  /* 0x0000000c113a7211 */ /* 0x000fe400078210ff */
[----:B------:R-:W-:Y:S02]  /*2ad0*/  PLOP3.LUT P0, PT, PT, PT, UP1, 0x40, 0x0 ;  /* 0x000000000000781c */ /* 0x000fe40003f0e818 */
[----:B-1----:R-:W-:Y:S01]  /*2ae0*/  SEL R47, RZ, 0x4, P2 ;  /* 0x00000004ff2f7807 */ /* 0x002fe20001000000 */
[----:B------:R-:W-:Y:S01]  /*2af0*/  IMAD.X R59, R20, 0x1, R113, P1 ;  /* 0x00000001143b7824 */ /* 0x000fe200008e0671 */
[----:B------:R-:W-:Y:S01]  /*2b00*/  ISETP.GE.AND P1, PT, R89, UR14, PT ;  /* 0x0000000e59007c0c */ /* 0x000fe2000bf26270 */
[----:B--2---:R-:W-:Y:S01]  /*2b10*/  VIADD R61, R92, UR5 ;  /* 0x000000055c3d7c36 */ /* 0x004fe20008000000 */
[----:B------:R-:W-:-:S02]  /*2b20*/  PLOP3.LUT P2, PT, PT, PT, UP1, 0x40, 0x0 ;  /* 0x000000000000781c */ /* 0x000fc40003f4e818 */
[----:B------:R-:W-:Y:S01]  /*2b30*/  SEL R54, RZ, 0x4, P1 ;  /* 0x00000004ff367807 */ /* 0x000fe20000800000 */
[----:B------:R1:W-:Y:S01]  /*2b40*/  LDGSTS.E [R63+0x8], desc[UR18][R58.64], P3 ;  /* 0x000080003a3f7fae */ /* 0x0003e20009921852 */
[-C--:B------:R-:W-:Y:S02]  /*2b50*/  LEA R46, P1, R19, R12.reuse, 0x2 ;  /* 0x0000000c132e7211 */ /* 0x080fe400078210ff */
[----:B------:R-:W-:Y:S02]  /*2b60*/  SEL R60, R60, RZ, P6 ;  /* 0x000000ff3c3c7207 */ /* 0x000fe40003000000 */
[----:B---3--:R-:W-:Y:S02]  /*2b70*/  SEL R56, R54, RZ, P2 ;  /* 0x000000ff36387207 */ /* 0x008fe40001000000 */
[----:B------:R-:W-:Y:S01]  /*2b80*/  SEL R55, R47, RZ, P0 ;  /* 0x000000ff2f377207 */ /* 0x000fe20000000000 */
[----:B------:R-:W-:Y:S01]  /*2b90*/  IMAD.X R47, R20, 0x1, R111, P1 ;  /* 0x00000001142f7824 */ /* 0x000fe200008e066f */
[----:B------:R-:W-:-:S02]  /*2ba0*/  IADD3 R54, P6, R39, R12, RZ ;  /* 0x0000000c27367210 */ /* 0x000fc40007fde0ff */
[----:B------:R-:W-:Y:S01]  /*2bb0*/  ISETP.NE.U32.AND P2, PT, R55, RZ, PT ;  /* 0x000000ff3700720c */ /* 0x000fe20003f45070 */
[----:B-1----:R-:W-:Y:S01]  /*2bc0*/  VIADD R59, R93, UR5 ;  /* 0x000000055d3b7c36 */ /* 0x002fe20008000000 */
[----:B------:R-:W-:Y:S01]  /*2bd0*/  LDGSTS.E [R61], desc[UR18][R46.64], P4 ;  /* 0x000000002e3d7fae */ /* 0x000fe2000a121852 */
[----:B------:R-:W-:Y:S01]  /*2be0*/  IMAD.X R55, R20, 0x1, R21, P6 ;  /* 0x0000000114377824 */ /* 0x000fe200030e0615 */
[----:B------:R-:W-:Y:S01]  /*2bf0*/  ISETP.GE.AND P4, PT, R90, UR14, PT ;  /* 0x0000000e5a007c0c */ /* 0x000fe2000bf86270 */
[----:B------:R-:W-:Y:S01]  /*2c00*/  ULEA UR5, UR15, UR12, 0xb ;  /* 0x0000000c0f057291 */ /* 0x000fe2000f8e583f */
[----:B------:R-:W-:Y:S02]  /*2c10*/  ISETP.NE.U32.AND P1, PT, R56, RZ, PT ;  /* 0x000000ff3800720c */ /* 0x000fe40003f25070 */
[----:B------:R-:W-:Y:S01]  /*2c20*/  IADD3 R56, P6, R40, R12, RZ ;  /* 0x0000000c28387210 */ /* 0x000fe20007fde0ff */
[----:B------:R1:W-:Y:S01]  /*2c30*/  LDGSTS.E [R61+0x8], desc[UR18][R54.64], P5 ;  /* 0x00008000363d7fae */ /* 0x0003e2000a921852 */
[----:B------:R-:W-:-:S02]  /*2c40*/  ISETP.NE.U32.AND P0, PT, R60, RZ, PT ;  /* 0x000000ff3c00720c */ /* 0x000fc40003f05070 */
[----:B------:R-:W-:Y:S01]  /*2c50*/  ISETP.GE.AND P3, PT, R91, UR14, PT ;  /* 0x0000000e5b007c0c */ /* 0x000fe2000bf66270 */
[----:B------:R-:W-:Y:S01]  /*2c60*/  IMAD.X R57, R20, 0x1, R23, P6 ;  /* 0x0000000114397824 */ /* 0x000fe200030e0617 */
[----:B------:R-:W-:Y:S02]  /*2c70*/  PLOP3.LUT P5, PT, PT, PT, UP1, 0x40, 0x0 ;  /* 0x000000000000781c */ /* 0x000fe40003fae818 */
[----:B------:R-:W-:Y:S02]  /*2c80*/  SEL R60, RZ, 0x4, P4 ;  /* 0x00000004ff3c7807 */ /* 0x000fe40002000000 */
[----:B------:R-:W-:Y:S02]  /*2c90*/  ISETP.GE.AND P4, PT, R95, UR14, PT ;  /* 0x0000000e5f007c0c */ /* 0x000fe4000bf86270 */
[----:B------:R-:W-:Y:S01]  /*2ca0*/  PLOP3.LUT P6, PT, PT, PT, UP1, 0x40, 0x0 ;  /* 0x000000000000781c */ /* 0x000fe20003fce818 */
[----:B-1----:R-:W-:Y:S01]  /*2cb0*/  IMAD.MOV.U32 R61, RZ, RZ, R20 ;  /* 0x000000ffff3d7224 */ /* 0x002fe200078e0014 */
[----:B------:R-:W-:Y:S01]  /*2cc0*/  SEL R58, RZ, 0x4, P3 ;  /* 0x00000004ff3a7807 */ /* 0x000fe20001800000 */
[----:B------:R1:W-:Y:S01]  /*2cd0*/  LDGSTS.E [R59], desc[UR18][R56.64], P0 ;  /* 0x00000000383b7fae */ /* 0x0003e20008121852 */
[----:B------:R-:W-:-:S02]  /*2ce0*/  SEL R60, R60, RZ, P5 ;  /* 0x000000ff3c3c7207 */ /* 0x000fc40002800000 */
[----:B------:R-:W-:Y:S02]  /*2cf0*/  PLOP3.LUT P5, PT, PT, PT, UP1, 0x40, 0x0 ;  /* 0x000000000000781c */ /* 0x000fe40003fae818 */
[----:B------:R-:W-:Y:S02]  /*2d00*/  SEL R47, RZ, 0x4, P4 ;  /* 0x00000004ff2f7807 */ /* 0x000fe40002000000 */
[-C--:B------:R-:W-:Y:S02]  /*2d10*/  IADD3 R46, P3, R36, R12.reuse, RZ ;  /* 0x0000000c242e7210 */ /* 0x080fe40007f7e0ff */
[----:B------:R-:W-:Y:S02]  /*2d20*/  SEL R58, R58, RZ, P6 ;  /* 0x000000ff3a3a7207 */ /* 0x000fe40003000000 */
[----:B------:R-:W-:Y:S02]  /*2d30*/  IADD3 R54, P6, R41, R12, RZ ;  /* 0x0000000c29367210 */ /* 0x000fe40007fde0ff */
[----:B------:R-:W-:Y:S01]  /*2d40*/  SEL R55, R47, RZ, P5 ;  /* 0x000000ff2f377207 */ /* 0x000fe20002800000 */
[----:B------:R-:W-:Y:S01]  /*2d50*/  IMAD.X R47, R20, 0x1, R14, P3 ;  /* 0x00000001142f7824 */ /* 0x000fe200018e060e */
[----:B------:R-:W-:-:S02]  /*2d60*/  ISETP.NE.U32.AND P3, PT, R58, RZ, PT ;  /* 0x000000ff3a00720c */ /* 0x000fc40003f65070 */
[----:B------:R-:W-:Y:S01]  /*2d70*/  ISETP.NE.U32.AND P5, PT, R55, RZ, PT ;  /* 0x000000ff3700720c */ /* 0x000fe20003fa5070 */
[----:B------:R-:W-:Y:S01]  /*2d80*/  IMAD.X R55, R20, 0x1, R33, P6 ;  /* 0x0000000114377824 */ /* 0x000fe200030e0621 */
[----:B------:R2:W-:Y:S01]  /*2d90*/  LDGSTS.E [R59+0x8], desc[UR18][R46.64], P2 ;  /* 0x000080002e3b7fae */ /* 0x0005e20009121852 */
[----:B------:R-:W-:Y:S02]  /*2da0*/  ISETP.GE.AND P2, PT, R97, UR14, PT ;  /* 0x0000000e61007c0c */ /* 0x000fe4000bf46270 */
[-C--:B------:R-:W-:Y:S01]  /*2db0*/  IADD3 R62, P6, R43, R12.reuse, RZ ;  /* 0x0000000c2b3e7210 */ /* 0x080fe20007fde0ff */
[----:B------:R3:W-:Y:S01]  /*2dc0*/  LDGSTS.E [R67], desc[UR18][R54.64], P1 ;  /* 0x0000000036437fae */ /* 0x0007e20008921852 */
[----:B------:R-:W-:Y:S02]  /*2dd0*/  IADD3 R64, P1, R42, R12, RZ ;  /* 0x0000000c2a407210 */ /* 0x000fe40007f3e0ff */
[----:B------:R-:W-:Y:S01]  /*2de0*/  SEL R58, RZ, 0x4, P2 ;  /* 0x00000004ff3a7807 */ /* 0x000fe20001000000 */
[C---:B------:R-:W-:Y:S01]  /*2df0*/  IMAD.X R63, R20.reuse, 0x1, R37, P6 ;  /* 0x00000001143f7824 */ /* 0x040fe200030e0625 */
[----:B------:R-:W-:Y:S01]  /*2e00*/  ISETP.GE.AND P0, PT, R99, UR14, PT ;  /* 0x0000000e63007c0c */ /* 0x000fe2000bf06270 */
[----:B------:R-:W-:Y:S01]  /*2e10*/  IMAD.X R65, R20, 0x1, R35, P1 ;  /* 0x0000000114417824 */ /* 0x000fe200008e0623 */
[----:B------:R-:W-:-:S02]  /*2e20*/  PLOP3.LUT P1, PT, PT, PT, UP1, 0x40, 0x0 ;  /* 0x000000000000781c */ /* 0x000fc40003f2e818 */
[----:B------:R-:W-:Y:S02]  /*2e30*/  ISETP.GE.AND P2, PT, R101, UR14, PT ;  /* 0x0000000e65007c0c */ /* 0x000fe4000bf46270 */
[----:B------:R-:W-:Y:S01]  /*2e40*/  ISETP.NE.U32.AND P4, PT, R60, RZ, PT ;  /* 0x000000ff3c00720c */ /* 0x000fe20003f85070 */
[----:B------:R-:W-:Y:S01]  /*2e50*/  IMAD.MOV.U32 R60, RZ, RZ, R12 ;  /* 0x000000ffff3c7224 */ /* 0x000fe200078e000c */
[----:B------:R-:W-:Y:S02]  /*2e60*/  SEL R58, R58, RZ, P1 ;  /* 0x000000ff3a3a7207 */ /* 0x000fe40000800000 */
[----:B------:R-:W-:Y:S01]  /*2e70*/  PLOP3.LUT P6, PT, PT, PT, UP1, 0x40, 0x0 ;  /* 0x000000000000781c */ /* 0x000fe20003fce818 */
[----:B-1----:R-:W-:Y:S01]  /*2e80*/  IMAD.WIDE R56, R69, 0x4, R60 ;  /* 0x0000000445387825 */ /* 0x002fe200078e023c */
[----:B--2---:R-:W-:Y:S02]  /*2e90*/  SEL R46, RZ, 0x4, P0 ;  /* 0x00000004ff2e7807 */ /* 0x004fe40000000000 */
[----:B------:R-:W-:-:S02]  /*2ea0*/  PLOP3.LUT P1, PT, PT, PT, UP1, 0x40, 0x0 ;  /* 0x000000000000781c */ /* 0x000fc40003f2e818 */
[----:B------:R-:W-:Y:S02]  /*2eb0*/  SEL R47, RZ, 0x4, P2 ;  /* 0x00000004ff2f7807 */ /* 0x000fe40001000000 */
[----:B------:R-:W-:Y:S01]  /*2ec0*/  ISETP.GE.AND P0, PT, R9, UR14, PT ;  /* 0x0000000e09007c0c */ /* 0x000fe2000bf06270 */
[----:B------:R-:W-:Y:S01]  /*2ed0*/  LDGSTS.E [R67+0x8], desc[UR18][R64.64], P4 ;  /* 0x0000800040437fae */ /* 0x000fe2000a121852 */
[----:B------:R-:W-:Y:S01]  /*2ee0*/  ISETP.GE.AND P2, PT, R6, UR14, PT ;  /* 0x0000000e06007c0c */ /* 0x000fe2000bf46270 */
[----:B------:R-:W-:Y:S01]  /*2ef0*/  UIADD3 UR14, UR14, -0x20, URZ ;  /* 0xffffffe00e0e7890 */ /* 0x000fe2000fffe03f */
[----:B------:R-:W-:Y:S01]  /*2f00*/  SEL R46, R46, RZ, P6 ;  /* 0x000000ff2e2e7207 */ /* 0x000fe20003000000 */
[----:B------:R1:W-:Y:S01]  /*2f10*/  LDGSTS.E [R121], desc[UR18][R62.64], P3 ;  /* 0x000000003e797fae */ /* 0x0003e20009921852 */
[----:B------:R-:W-:Y:S02]  /*2f20*/  SEL R47, R47, RZ, P1 ;  /* 0x000000ff2f2f7207 */ /* 0x000fe40000800000 */
[----:B------:R-:W-:-:S02]  /*2f30*/  PLOP3.LUT P6, PT, PT, PT, UP1, 0x40, 0x0 ;  /* 0x000000000000781c */ /* 0x000fc40003fce818 */
[----:B---3--:R-:W-:Y:S02]  /*2f40*/  SEL R54, RZ, 0x4, P0 ;  /* 0x00000004ff367807 */ /* 0x008fe40000000000 */
[----:B------:R-:W-:Y:S02]  /*2f50*/  PLOP3.LUT P1, PT, PT, PT, UP1, 0x40, 0x0 ;  /* 0x000000000000781c */ /* 0x000fe40003f2e818 */
[----:B------:R-:W-:Y:S02]  /*2f60*/  SEL R55, RZ, 0x4, P2 ;  /* 0x00000004ff377807 */ /* 0x000fe40001000000 */
[----:B------:R-:W-:Y:S01]  /*2f70*/  ISETP.NE.U32.AND P0, PT, R58, RZ, PT ;  /* 0x000000ff3a00720c */ /* 0x000fe20003f05070 */
[----:B------:R-:W-:Y:S01]  /*2f80*/  IMAD.WIDE R58, R45, 0x4, R60 ;  /* 0x000000042d3a7825 */ /* 0x000fe200078e023c */
[----:B------:R-:W-:Y:S02]  /*2f90*/  SEL R54, R54, RZ, P6 ;  /* 0x000000ff36367207 */ /* 0x000fe40003000000 */
[----:B------:R-:W-:-:S02]  /*2fa0*/  SEL R55, R55, RZ, P1 ;  /* 0x000000ff37377207 */ /* 0x000fc40000800000 */
[----:B------:R-:W-:Y:S02]  /*2fb0*/  ISETP.NE.U32.AND P6, PT, R46, RZ, PT ;  /* 0x000000ff2e00720c */ /* 0x000fe40003fc5070 */
[----:B------:R-:W-:Y:S02]  /*2fc0*/  ISETP.NE.U32.AND P2, PT, R47, RZ, PT ;  /* 0x000000ff2f00720c */ /* 0x000fe40003f45070 */
[----:B------:R-:W-:Y:S02]  /*2fd0*/  ISETP.NE.U32.AND P4, PT, R54, RZ, PT ;  /* 0x000000ff3600720c */ /* 0x000fe40003f85070 */
[----:B------:R-:W-:Y:S01]  /*2fe0*/  ISETP.NE.U32.AND P1, PT, R55, RZ, PT ;  /* 0x000000ff3700720c */ /* 0x000fe20003f25070 */
[----:B------:R-:W-:Y:S01]  /*2ff0*/  IMAD.WIDE R54, R73, 0x4, R60 ;  /* 0x0000000449367825 */ /* 0x000fe200078e023c */
[----:B------:R-:W-:-:S03]  /*3000*/  IADD3 R46, P3, R38, R12, RZ ;  /* 0x0000000c262e7210 */ /* 0x000fc60007f7e0ff */
[----:B------:R-:W-:Y:S01]  /*3010*/  IMAD.WIDE R60, R71, 0x4, R60 ;  /* 0x00000004473c7825 */ /* 0x000fe200078e023c */
[----:B------:R2:W-:Y:S01]  /*3020*/  LDGSTS.E [R121+0x8], desc[UR18][R54.64], P5 ;  /* 0x0000800036797fae */ /* 0x0005e2000a921852 */
[----:B------:R-:W-:Y:S02]  /*3030*/  PLOP3.LUT P5, PT, PT, PT, UP0, 0x80, 0x0 ;  /* 0x000000000000781c */ /* 0x000fe40003faf008 */
[----:B------:R-:W-:Y:S01]  /*3040*/  IMAD.X R47, R20, 0x1, R16, P3 ;  /* 0x00000001142f7824 */ /* 0x000fe200018e0610 */
[----:B------:R-:W-:Y:S01]  /*3050*/  LDGSTS.E [R123], desc[UR18][R58.64], P0 ;  /* 0x000000003a7b7fae */ /* 0x000fe20008121852 */
[----:B-1----:R-:W-:-:S03]  /*3060*/  IADD3 R62, P0, R44, R81, RZ ;  /* 0x000000512c3e7210 */ /* 0x002fc60007f1e0ff */
[----:B------:R-:W-:Y:S02]  /*3070*/  LDGSTS.E [R123+0x8], desc[UR18][R56.64], P6 ;  /* 0x00008000387b7fae */ /* 0x000fe4000b121852 */
[--C-:B------:R-:W-:Y:S01]  /*3080*/  IMAD.X R63, R105, 0x1, R18.reuse, P0 ;  /* 0x00000001693f7824 */ /* 0x100fe200000e0612 */
[C---:B------:R-:W-:Y:S01]  /*3090*/  IADD3 R66, P0, R44.reuse, R79, RZ ;  /* 0x0000004f2c427210 */ /* 0x040fe20007f1e0ff */
[----:B------:R-:W-:Y:S01]  /*30a0*/  LDGSTS.E [R125], desc[UR18][R60.64], P2 ;  /* 0x000000003c7d7fae */ /* 0x000fe20009121852 */
[----:B------:R-:W-:Y:S01]  /*30b0*/  IADD3 R64, P2, R44, R77, RZ ;  /* 0x0000004d2c407210 */ /* 0x000fe20007f5e0ff */
[----:B--2---:R-:W-:Y:S01]  /*30c0*/  VIADD R121, R2, UR5 ;  /* 0x0000000502797c36 */ /* 0x004fe20008000000 */
[----:B------:R-:W-:Y:S01]  /*30d0*/  IADD3 R54, P3, R44, R119, RZ ;  /* 0x000000772c367210 */ /* 0x000fe20007f7e0ff */
[----:B------:R1:W-:Y:S01]  /*30e0*/  LDGSTS.E [R125+0x8], desc[UR18][R46.64], P4 ;  /* 0x000080002e7d7fae */ /* 0x0003e2000a121852 */
[--C-:B------:R-:W-:Y:S01]  /*30f0*/  IMAD.X R67, R85, 0x1, R18.reuse, P0 ;  /* 0x0000000155437824 */ /* 0x100fe200000e0612 */
[-C--:B------:R-:W-:Y:S01]  /*3100*/  IADD3 R119, P0, R119, R52.reuse, RZ ;  /* 0x0000003477777210 */ /* 0x080fe20007f1e0ff */
[--C-:B------:R-:W-:Y:S01]  /*3110*/  IMAD.X R65, R83, 0x1, R18.reuse, P2 ;  /* 0x0000000153417824 */ /* 0x100fe200010e0612 */
[----:B------:R-:W0:Y:S01]  /*3120*/  LDGDEPBAR ;  /* 0x00000000000079af */ /* 0x000e220000000000 */
[----:B------:R-:W-:Y:S01]  /*3130*/  IMAD.X R55, R75, 0x1, R18, P3 ;  /* 0x000000014b377824 */ /* 0x000fe200018e0612 */
[-C--:B------:R-:W-:Y:S01]  /*3140*/  IADD3 R79, P2, R79, R52.reuse, RZ ;  /* 0x000000344f4f7210 */ /* 0x080fe20007f5e0ff */
[----:B------:R-:W-:Y:S01]  /*3150*/  IMAD.X R75, R75, 0x1, R48, P0 ;  /* 0x000000014b4b7824 */ /* 0x000fe200000e0630 */
[----:B------:R2:W-:Y:S01]  /*3160*/  LDGSTS.E [R121+0x6000], desc[UR18][R62.64], P1 ;  /* 0x060000003e797fae */ /* 0x0005e20008921852 */
[----:B------:R-:W-:-:S02]  /*3170*/  IADD3 R81, P3, R81, R52, RZ ;  /* 0x0000003451517210 */ /* 0x000fc40007f7e0ff */
[----:B------:R-:W-:Y:S01]  /*3180*/  LEA R12, P4, R103, R12, 0x2 ;  /* 0x0000000c670c7211 */ /* 0x000fe200078810ff */
[----:B-1----:R-:W-:Y:S01]  /*3190*/  VIADD R47, R102, UR5 ;  /* 0x00000005662f7c36 */ /* 0x002fe20008000000 */
[----:B------:R2:W-:Y:S01]  /*31a0*/  LDGSTS.E [R121+0x6400], desc[UR18][R64.64], P1 ;  /* 0x0640000040797fae */ /* 0x0005e20008921852 */
[--C-:B------:R-:W-:Y:S02]  /*31b0*/  IMAD.X R85, R85, 0x1, R48.reuse, P2 ;  /* 0x0000000155557824 */ /* 0x100fe400010e0630 */
[----:B------:R-:W-:Y:S01]  /*31c0*/  IMAD.X R105, R105, 0x1, R48, P3 ;  /* 0x0000000169697824 */ /* 0x000fe200018e0630 */
[----:B------:R2:W-:Y:S01]  /*31d0*/  LDGSTS.E [R47+0x6200], desc[UR18][R66.64], P1 ;  /* 0x06200000422f7fae */ /* 0x0005e20008921852 */
[----:B------:R-:W-:-:S03]  /*31e0*/  IMAD.X R20, R20, 0x1, R109, P4 ;  /* 0x0000000114147824 */ /* 0x000fc600020e066d */
[----:B------:R2:W-:Y:S01]  /*31f0*/  LDGSTS.E [R47+0x6600], desc[UR18][R54.64], P1 ;  /* 0x06600000362f7fae */ /* 0x0005e20008921852 */
[----:B------:R-:W-:-:S03]  /*3200*/  IADD3 R77, P1, R77, R52, RZ ;  /* 0x000000344d4d7210 */ /* 0x000fc60007f3e0ff */
[----:B------:R-:W0:Y:S02]  /*3210*/  LDGDEPBAR ;  /* 0x00000000000079af */ /* 0x000e240000000000 */
[----:B------:R-:W-:Y:S01]  /*3220*/  IMAD.X R83, R83, 0x1, R48, P1 ;  /* 0x0000000153537824 */ /* 0x000fe200008e0630 */
[----:B------:R-:W-:Y:S07]  /*3230*/  @P5 BRA `(.L_x_1) ;  /* 0xfffffff000b85947 */ /* 0x000fee000383ffff */
.L_x_0:
[----:B------:R-:W-:Y:S02]  /*3240*/  WARPGROUP.DEPBAR.LE gsb0, 0x0 ;  /* 0x00008000000079c5 */ /* 0x000fe40000010000 */
[----:B------:R-:W-:-:S04]  /*3250*/  DEPBAR.LE SB0, 0x0 ;  /* 0x000080000000791a */ /* 0x000fc80000000000 */
[----:B------:R-:W-:Y:S01]  /*3260*/  IADD3 R53, R53, UR12, R104 ;  /* 0x0000000c35357c10 */ /* 0x000fe2000fffe068 */
[----:B------:R-:W3:Y:S01]  /*3270*/  LDC R32, c[0x0][0x248] ;  /* 0x00009200ff207b82 */ /* 0x000ee20000000800 */
[----:B------:R-:W-:-:S07]  /*3280*/  LEA R12, R0, UR12, 0x4 ;  /* 0x0000000c000c7c11 */ /* 0x000fce000f8e20ff */
[----:B------:R-:W-:Y:S01]  /*3290*/  BAR.SYNC.DEFER_BLOCKING 0x0 ;  /* 0x0000000000007b1d */ /* 0x000fe20000010000 */
[----:B------:R-:W-:Y:S01]  /*32a0*/  ISETP.GE.AND P0, PT, R5, R50, PT ;  /* 0x000000320500720c */ /* 0x000fe20003f06270 */
[----:B------:R-:W-:Y:S01]  /*32b0*/  IMAD.IADD R53, R10, 0x1, R53 ;  /* 0x000000010a357824 */ /* 0x000fe200078e0235 */
[----:B------:R-:W-:-:S03]  /*32c0*/  LOP3.LUT R0, R4, UR7, R3, 0xfe, !PT ;  /* 0x0000000704007c12 */ /* 0x000fc6000f8efe03 */
[----:B------:R-:W-:Y:S01]  /*32d0*/  ULDC UR4, c[0x0][0x244] ;  /* 0x0000910000047ab9 */ /* 0x000fe20000000800 */
[C---:B------:R-:W-:Y:S01]  /*32e0*/  LOP3.LUT R6, R0.reuse, 0x2, RZ, 0xfc, !PT ;  /* 0x0000000200067812 */ /* 0x040fe200078efcff */
[----:B------:R-:W-:Y:S01]  /*32f0*/  IMAD R5, R5, UR4, RZ ;  /* 0x0000000405057c24 */ /* 0x000fe2000f8e02ff */
[----:B------:R-:W-:Y:S01]  /*3300*/  ULDC.64 UR4, c[0x0][0x220] ;  /* 0x0000880000047ab9 */ /* 0x000fe20000000a00 */
[C---:B------:R-:W-:Y:S02]  /*3310*/  LOP3.LUT R2, R0.reuse, 0xc, RZ, 0xfc, !PT ;  /* 0x0000000c00027812 */ /* 0x040fe400078efcff */
[C---:B------:R-:W-:Y:S02]  /*3320*/  LOP3.LUT R4, R0.reuse, 0x8, RZ, 0xfc, !PT ;  /* 0x0000000800047812 */ /* 0x040fe400078efcff */
[-C--:B------:R-:W-:Y:S02]  /*3330*/  ISETP.LT.AND P5, PT, R0, R51.reuse, !P0 ;  /* 0x000000330000720c */ /* 0x080fe400047a1270 */
[----:B------:R-:W-:-:S02]  /*3340*/  ISETP.LT.AND P2, PT, R6, R51, !P0 ;  /* 0x000000330600720c */ /* 0x000fc40004741270 */
[-C--:B------:R-:W-:Y:S02]  /*3350*/  ISETP.LT.AND P1, PT, R2, R51.reuse, !P0 ;  /* 0x000000330200720c */ /* 0x080fe40004721270 */
[----:B------:R-:W-:Y:S01]  /*3360*/  ISETP.LT.AND P3, PT, R4, R51, !P0 ;  /* 0x000000330400720c */ /* 0x000fe20004761270 */
[C---:B---3--:R-:W-:Y:S01]  /*3370*/  IMAD R3, R0.reuse, R32, RZ ;  /* 0x0000002000037224 */ /* 0x048fe200078e02ff */
[C---:B------:R-:W-:Y:S01]  /*3380*/  LOP3.LUT R6, R0.reuse, 0x6, RZ, 0xfc, !PT ;  /* 0x0000000600067812 */ /* 0x040fe200078efcff */
[----:B------:R3:W-:Y:S01]  /*3390*/  STSM.16.M88.4 [R53], R24 ;  /* 0x0000001835007844 */ /* 0x0007e20000000200 */
[----:B------:R-:W-:Y:S01]  /*33a0*/  LOP3.LUT R16, R0, 0xa, RZ, 0xfc, !PT ;  /* 0x0000000a00107812 */ /* 0x000fe200078efcff */
[----:B------:R-:W-:Y:S01]  /*33b0*/  BAR.SYNC.DEFER_BLOCKING 0x0 ;  /* 0x0000000000007b1d */ /* 0x000fe20000010000 */
[----:B---3--:R-:W-:-:S04]  /*33c0*/  LEA R24, P4, R5, UR4, 0x2 ;  /* 0x0000000405187c11 */ /* 0x008fc8000f8810ff */
[----:B------:R-:W-:Y:S01]  /*33d0*/  LEA.HI.X.SX32 R26, R5, UR5, 0x2, P4 ;  /* 0x00000005051a7c11 */ /* 0x000fe2000a0f16ff */
[----:B------:R-:W-:Y:S01]  /*33e0*/  IMAD R5, R32, 0x2, R3 ;  /* 0x0000000220057824 */ /* 0x000fe200078e0203 */
[----:B------:R-:W-:-:S03]  /*33f0*/  LEA R2, P4, R3, R24, 0x2 ;  /* 0x0000001803027211 */ /* 0x000fc600078810ff */
[C---:B------:R-:W-:Y:S01]  /*3400*/  IMAD R7, R32.reuse, 0x2, R5 ;  /* 0x0000000220077824 */ /* 0x040fe200078e0205 */
[----:B------:R-:W-:Y:S01]  /*3410*/  LEA R4, P6, R5, R24, 0x2 ;  /* 0x0000001805047211 */ /* 0x000fe200078c10ff */
[----:B------:R-:W3:Y:S02]  /*3420*/  LDS.128 R8, [R12] ;  /* 0x000000000c087984 */ /* 0x000ee40000000c00 */
[C---:B------:R-:W-:Y:S01]  /*3430*/  IMAD R13, R32.reuse, 0x2, R7 ;  /* 0x00000002200d7824 */ /* 0x040fe200078e0207 */
[-C--:B------:R-:W-:Y:S01]  /*3440*/  LEA.HI.X.SX32 R3, R3, R26.reuse, 0x2, P4 ;  /* 0x0000001a03037211 */ /* 0x080fe200020f16ff */
[----:B------:R-:W-:Y:S01]  /*3450*/  BAR.SYNC.DEFER_BLOCKING 0x0 ;  /* 0x0000000000007b1d */ /* 0x000fe20000010000 */
[----:B------:R-:W-:Y:S01]  /*3460*/  LEA.HI.X.SX32 R5, R5, R26, 0x2, P6 ;  /* 0x0000001a05057211 */ /* 0x000fe200030f16ff */
[----:B------:R-:W-:Y:S01]  /*3470*/  IMAD R15, R32, 0x2, R13 ;  /* 0x00000002200f7824 */ /* 0x000fe200078e020d */
[----:B------:R-:W-:Y:S02]  /*3480*/  ISETP.LT.AND P4, PT, R6, R51, !P0 ;  /* 0x000000330600720c */ /* 0x000fe40004781270 */
[----:B------:R-:W-:Y:S01]  /*3490*/  LOP3.LUT R6, R0, 0x4, RZ, 0xfc, !PT ;  /* 0x0000000400067812 */ /* 0x000fe200078efcff */
[----:B------:R-:W-:Y:S01]  /*34a0*/  IMAD R17, R32, 0x2, R15 ;  /* 0x0000000220117824 */ /* 0x000fe200078e020f */
[----:B------:R-:W-:-:S03]  /*34b0*/  LOP3.LUT R0, R0, 0xe, RZ, 0xfc, !PT ;  /* 0x0000000e00007812 */ /* 0x000fc600078efcff */
[----:B------:R-:W-:Y:S01]  /*34c0*/  IMAD R18, R32, 0x2, R17 ;  /* 0x0000000220127824 */ /* 0x000fe200078e0211 */
[----:B------:R-:W-:Y:S01]  /*34d0*/  STSM.16.M88.4 [R53], R28 ;  /* 0x0000001c35007844 */ /* 0x000fe20000000200 */
[----:B------:R-:W-:Y:S06]  /*34e0*/  BAR.SYNC.DEFER_BLOCKING 0x0 ;  /* 0x0000000000007b1d */ /* 0x000fec0000010000 */
[----:B------:R4:W5:Y:S04]  /*34f0*/  LDS.128 R20, [R12] ;  /* 0x000000000c147984 */ /* 0x0009680000000c00 */
[----:B---3--:R3:W-:Y:S01]  /*3500*/  @P5 STG.E desc[UR18][R2.64], R8 ;  /* 0x0000000802005986 */ /* 0x0087e2000c101912 */
[----:B------:R-:W-:-:S02]  /*3510*/  ISETP.LT.AND P5, PT, R6, R51, !P0 ;  /* 0x000000330600720c */ /* 0x000fc400047a1270 */
[-C--:B------:R-:W-:Y:S01]  /*3520*/  LEA R6, P6, R7, R24.reuse, 0x2 ;  /* 0x0000001807067211 */ /* 0x080fe200078c10ff */
[----:B------:R2:W-:Y:S01]  /*3530*/  @P2 STG.E desc[UR18][R4.64], R9 ;  /* 0x0000000904002986 */ /* 0x0005e2000c101912 */
[----:B----4-:R-:W-:Y:S02]  /*3540*/  LEA R12, P2, R13, R24, 0x2 ;  /* 0x000000180d0c7211 */ /* 0x010fe400078410ff */
[-C--:B------:R-:W-:Y:S02]  /*3550*/  LEA.HI.X.SX32 R7, R7, R26.reuse, 0x2, P6 ;  /* 0x0000001a07077211 */ /* 0x080fe400030f16ff */
[----:B------:R-:W-:Y:S02]  /*3560*/  LEA.HI.X.SX32 R13, R13, R26, 0x2, P2 ;  /* 0x0000001a0d0d7211 */ /* 0x000fe400010f16ff */
[-C--:B------:R-:W-:Y:S02]  /*3570*/  LEA R14, P6, R15, R24.reuse, 0x2 ;  /* 0x000000180f0e7211 */ /* 0x080fe400078c10ff */
[----:B---3--:R-:W-:Y:S01]  /*3580*/  LEA R2, P2, R17, R24, 0x2 ;  /* 0x0000001811027211 */ /* 0x008fe200078410ff */
[----:B------:R3:W-:Y:S01]  /*3590*/  @P5 STG.E desc[UR18][R6.64], R10 ;  /* 0x0000000a06005986 */ /* 0x0007e2000c101912 */
[-C--:B------:R-:W-:Y:S01]  /*35a0*/  LEA.HI.X.SX32 R15, R15, R26.reuse, 0x2, P6 ;  /* 0x0000001a0f0f7211 */ /* 0x080fe200030f16ff */
[----:B--2---:R-:W-:Y:S01]  /*35b0*/  IMAD R9, R32, 0x2, R18 ;  /* 0x0000000220097824 */ /* 0x004fe200078e0212 */
[----:B------:R-:W-:Y:S01]  /*35c0*/  LEA.HI.X.SX32 R3, R17, R26, 0x2, P2 ;  /* 0x0000001a11037211 */ /* 0x000fe200010f16ff */
[----:B------:R3:W-:Y:S01]  /*35d0*/  @P4 STG.E desc[UR18][R12.64], R11 ;  /* 0x0000000b0c004986 */ /* 0x0007e2000c101912 */
[----:B------:R-:W-:-:S02]  /*35e0*/  ISETP.LT.AND P2, PT, R16, R51, !P0 ;  /* 0x000000331000720c */ /* 0x000fc40004741270 */
[----:B------:R-:W-:Y:S02]  /*35f0*/  ISETP.LT.AND P0, PT, R0, R51, !P0 ;  /* 0x000000330000720c */ /* 0x000fe40004701270 */
[----:B------:R-:W-:-:S04]  /*3600*/  LEA R4, P6, R18, R24, 0x2 ;  /* 0x0000001812047211 */ /* 0x000fc800078c10ff */
[----:B------:R-:W-:Y:S02]  /*3610*/  LEA.HI.X.SX32 R5, R18, R26, 0x2, P6 ;  /* 0x0000001a12057211 */ /* 0x000fe400030f16ff */
[----:B------:R-:W-:-:S04]  /*3620*/  LEA R8, P6, R9, R24, 0x2 ;  /* 0x0000001809087211 */ /* 0x000fc800078c10ff */
[----:B------:R-:W-:Y:S01]  /*3630*/  LEA.HI.X.SX32 R9, R9, R26, 0x2, P6 ;  /* 0x0000001a09097211 */ /* 0x000fe200030f16ff */
[----:B-----5:R3:W-:Y:S04]  /*3640*/  @P3 STG.E desc[UR18][R14.64], R20 ;  /* 0x000000140e003986 */ /* 0x0207e8000c101912 */
[----:B------:R3:W-:Y:S04]  /*3650*/  @P2 STG.E desc[UR18][R2.64], R21 ;  /* 0x0000001502002986 */ /* 0x0007e8000c101912 */
[----:B------:R3:W-:Y:S01]  /*3660*/  @P1 STG.E desc[UR18][R4.64], R22 ;  /* 0x0000001604001986 */ /* 0x0007e2000c101912 */
[----:B------:R-:W-:Y:S05]  /*3670*/  @!P0 EXIT ;  /* 0x000000000000894d */ /* 0x000fea0003800000 */
[----:B------:R-:W-:Y:S01]  /*3680*/  STG.E desc[UR18][R8.64], R23 ;  /* 0x0000001708007986 */ /* 0x000fe2000c101912 */
[----:B------:R-:W-:Y:S05]  /*3690*/  EXIT ;  /* 0x000000000000794d */ /* 0x000fea0003800000 */
.L_x_2:
[----:B------:R-:W-:-:S00]  /*36a0*/  BRA `(.L_x_2) ;  /* 0xfffffffc00fc7947 */ /* 0x000fc0000383ffff */
[----:B------:R-:W-:-:S00]  /*36b0*/  NOP ;  /* 0x0000000000007918 */ /* 0x000fc00000000000 */
        /* <DEDUP_REMOVED lines=12> */
.L_x_3:


//--------------------- .nv.shared.matmul_kernel  --------------------------
	.section	.nv.shared.matmul_kernel,"aw",@nobits
	.sectionflags	@""
	.align	16
	.zero		1024


//--------------------- .nv.shared.reserved.0     --------------------------
	.section	.nv.shared.reserved.0,"aw",@nobits
	.weak		__nv_reservedSMEM_offset_0_alias
	.size		__nv_reservedSMEM_offset_0_alias, 0, 0
	.other		__nv_reservedSMEM_offset_0_alias,@"STO_CUDA_RESERVED_SHARED STV_DEFAULT"
__nv_reservedSMEM_offset_0_alias:
	.zero		0


//--------------------- .nv.constant0.matmul_kernel --------------------------
	.section	.nv.constant0.matmul_kernel,"a",@progbits
	.sectionflags	@""
	.align	4
.nv.constant0.matmul_kernel:
	.zero		608


//--------------------- SYMBOLS --------------------------

	.type		.nv.reservedSmem.offset0,@object
	.size		.nv.reservedSmem.offset0,0x4
